// auto-generated by cutlass_sweep.epilogue — config: {"arch": "sm_100", "cluster_m": 2, "cluster_n": 1, "dtype": "e4m3", "fusion": "bias_relu", "tile_k": 64, "tile_m": 256, "tile_n": 64}
#include "cutlass/cutlass.h"
#include "cutlass/gemm/collective/collective_builder.hpp"
#include "cutlass/gemm/device/gemm_universal_adapter.h"
#include "cutlass/gemm/kernel/gemm_universal.hpp"
#include "cutlass/epilogue/collective/collective_builder.hpp"
#include "cutlass/epilogue/fusion/operations.hpp"
#include "cutlass/epilogue/thread/activation.h"

using Elem = cutlass::float_e4m3_t;
using Acc  = float;
using TileShape    = cute::Shape<cute::_256, cute::_64, cute::_64>;
using ClusterShape = cute::Shape<cute::_2, cute::_1, cute::_1>;
using FusionOp     = cutlass::epilogue::fusion::LinCombPerRowBiasEltAct<cutlass::epilogue::thread::ReLU, Elem, Acc>;

using CollectiveEpilogue = typename cutlass::epilogue::collective::CollectiveBuilder<
    cutlass::arch::Sm100, cutlass::arch::OpClassTensorOp,
    TileShape, ClusterShape,
    cutlass::epilogue::collective::EpilogueTileAuto,
    Acc, Acc,
    Elem, cutlass::layout::RowMajor, 128 / cutlass::sizeof_bits<Elem>::value,
    Elem, cutlass::layout::RowMajor, 128 / cutlass::sizeof_bits<Elem>::value,
    cutlass::epilogue::collective::EpilogueScheduleAuto,
    FusionOp
  >::CollectiveOp;

using CollectiveMainloop = typename cutlass::gemm::collective::CollectiveBuilder<
    cutlass::arch::Sm100, cutlass::arch::OpClassTensorOp,
    Elem, cutlass::layout::RowMajor, 128 / cutlass::sizeof_bits<Elem>::value,
    Elem, cutlass::layout::ColumnMajor, 128 / cutlass::sizeof_bits<Elem>::value,
    Acc,
    TileShape, ClusterShape,
    cutlass::gemm::collective::StageCountAutoCarveout<
        static_cast<int>(sizeof(typename CollectiveEpilogue::SharedStorage))>,
    cutlass::gemm::collective::KernelScheduleAuto
  >::CollectiveOp;

using GemmKernel = cutlass::gemm::kernel::GemmUniversal<
    cute::Shape<int,int,int,int>, CollectiveMainloop, CollectiveEpilogue>;
using Gemm = cutlass::gemm::device::GemmUniversalAdapter<GemmKernel>;

auto* _anchor = &cutlass::device_kernel<GemmKernel>;


// ===== COMPILED SASS (sm_100a) =====

	.target	sm_100a

	.elftype	@"ET_EXEC"


//--------------------- .note.nv.tkinfo           --------------------------
	.section	.note.nv.tkinfo,"",@"SHT_NOTE"
	.sectionflags	@"SHF_NOTE_NV_TKINFO"
	.tkinfo
        /*0018*/ 	.word	0x00000002
        /*0030*/ 	.string	""
        /*0030*/ 	.string	"ptxas"
        /*0030*/ 	.string	"Cuda compilation tools, release 13.0, V13.0.88"
        /*0030*/ 	.string	"Build cuda_13.0.r13.0/compiler.36424714_0"
        /*0030*/ 	.string	"-arch sm_100a -m 64 "



//--------------------- .note.nv.cuinfo           --------------------------
	.section	.note.nv.cuinfo,"",@"SHT_NOTE"
	.sectionflags	@"SHF_NOTE_NV_CUINFO"
        /*0018*/ 	.short	0x0002
        /*001a*/ 	.short	0x0064
        /*001c*/ 	.short	0x0082
	.zero		2


//--------------------- .nv.info                  --------------------------
	.section	.nv.info,"",@"SHT_CUDA_INFO"
	.align	4


	//----- nvinfo : EIATTR_REGCOUNT
	.align		4
        /*0000*/ 	.byte	0x04, 0x2f
        /*0002*/ 	.short	(.L_19 - .L_18)
	.align		4
.L_18:
        /*0004*/ 	.word	index@(_ZN7cutlass13device_kernelINS_4gemm6kernel13GemmUniversalIN4cute5tupleIJiiiiEEENS1_10collective13CollectiveMmaINS1_35MainloopSm100TmaUmmaWarpSpecializedILi20ELi2ELi4ENS5_IJNS4_1CILi2EEENSA_ILi1EEESC_EEEEENS5_IJNSA_ILi256EEENSA_ILi64EEESG_EEENS_12float_e4m3_tENS5_IJlSC_lEEESI_SJ_NS4_8TiledMMAINS4_8MMA_AtomIJNS4_10MMA_TraitsINS4_25SM100_MMA_F8F6F4_2x1SM_SSEJSI_SI_fSF_SG_NS4_17integral_constantINS4_4UMMA5MajorELSQ_0EEESR_NSO_INSP_7ScaleInELSS_0EEEST_EEEEEENS4_6LayoutINS5_IJSC_SC_SC_EEENS5_IJNSA_ILi0EEESY_SY_EEEEENS5_IJNS4_10UnderscoreES11_S11_EEEEENS4_18SM100_TMA_2SM_LOADENS4_14ComposedLayoutINS4_7SwizzleILi2ELi4ELi3EEENS4_18smem_ptr_flag_bitsILi8EEENSW_INS5_IJNSA_ILi8EEESG_EEENS5_IJSG_SC_EEEEEEEvNS4_8identityES14_S1E_vS1F_EENS_8epilogue10collective18CollectiveEpilogueINS1H_23Sm100TmaWarpSpecializedILi1ELi1ELi64ELb0ELb0EEEJNS5_IJNSA_ILi128EEESG_SG_EEENS5_IJNSW_IS1M_SC_EENSW_ISG_SC_EEEEESI_SJ_SI_SJ_NS1H_6fusion15FusionCallbacksIS1L_NS1R_23LinCombPerRowBiasEltActINS1H_6thread4ReLuESI_fSI_SI_fLi16ELNS_15FloatRoundStyleE2EEES1N_S1Q_JEEENS4_5SM1004TMEM4LOAD26SM100_TMEM_LOAD_32dp32b64xENS4_13SM90_TMA_LOADES1E_NS4_39AutoVectorizingCopyWithAssumedAlignmentILi128EEENS4_14SM90_TMA_STOREES1E_S25_S25_EEEvvEEEEvNT_6ParamsE)
        /*0008*/ 	.word	0x000000fe


	//----- nvinfo : EIATTR_FRAME_SIZE
	.align		4
.L_19:
        /*000c*/ 	.byte	0x04, 0x11
        /*000e*/ 	.short	(.L_21 - .L_20)
	.align		4
.L_20:
        /*0010*/ 	.word	index@($__internal_2_$__cuda_sm10x_tcgen05_guardrail_trap_unallocated_columns_being_dealloced)
        /*0014*/ 	.word	0x00000000


	//----- nvinfo : EIATTR_FRAME_SIZE
	.align		4
.L_21:
        /*0018*/ 	.byte	0x04, 0x11
        /*001a*/ 	.short	(.L_23 - .L_22)
	.align		4
.L_22:
        /*001c*/ 	.word	index@($__internal_1_$__cuda_sm10x_tcgen05_guardrail_trap_phase_invalid_during_alloc)
        /*0020*/ 	.word	0x00000000


	//----- nvinfo : EIATTR_FRAME_SIZE
	.align		4
.L_23:
        /*0024*/ 	.byte	0x04, 0x11
        /*0026*/ 	.short	(.L_25 - .L_24)
	.align		4
.L_24:
        /*0028*/ 	.word	index@($__internal_0_$__cuda_sm10x_tcgen05_guardrail_trap_col_being_dealloced_not_returned_by_alloc)
        /*002c*/ 	.word	0x00000000


	//----- nvinfo : EIATTR_FRAME_SIZE
	.align		4
.L_25:
        /*0030*/ 	.byte	0x04, 0x11
        /*0032*/ 	.short	(.L_27 - .L_26)
	.align		4
.L_26:
        /*0034*/ 	.word	index@(_ZN7cutlass13device_kernelINS_4gemm6kernel13GemmUniversalIN4cute5tupleIJiiiiEEENS1_10collective13CollectiveMmaINS1_35MainloopSm100TmaUmmaWarpSpecializedILi20ELi2ELi4ENS5_IJNS4_1CILi2EEENSA_ILi1EEESC_EEEEENS5_IJNSA_ILi256EEENSA_ILi64EEESG_EEENS_12float_e4m3_tENS5_IJlSC_lEEESI_SJ_NS4_8TiledMMAINS4_8MMA_AtomIJNS4_10MMA_TraitsINS4_25SM100_MMA_F8F6F4_2x1SM_SSEJSI_SI_fSF_SG_NS4_17integral_constantINS4_4UMMA5MajorELSQ_0EEESR_NSO_INSP_7ScaleInELSS_0EEEST_EEEEEENS4_6LayoutINS5_IJSC_SC_SC_EEENS5_IJNSA_ILi0EEESY_SY_EEEEENS5_IJNS4_10UnderscoreES11_S11_EEEEENS4_18SM100_TMA_2SM_LOADENS4_14ComposedLayoutINS4_7SwizzleILi2ELi4ELi3EEENS4_18smem_ptr_flag_bitsILi8EEENSW_INS5_IJNSA_ILi8EEESG_EEENS5_IJSG_SC_EEEEEEEvNS4_8identityES14_S1E_vS1F_EENS_8epilogue10collective18CollectiveEpilogueINS1H_23Sm100TmaWarpSpecializedILi1ELi1ELi64ELb0ELb0EEEJNS5_IJNSA_ILi128EEESG_SG_EEENS5_IJNSW_IS1M_SC_EENSW_ISG_SC_EEEEESI_SJ_SI_SJ_NS1H_6fusion15FusionCallbacksIS1L_NS1R_23LinCombPerRowBiasEltActINS1H_6thread4ReLuESI_fSI_SI_fLi16ELNS_15FloatRoundStyleE2EEES1N_S1Q_JEEENS4_5SM1004TMEM4LOAD26SM100_TMEM_LOAD_32dp32b64xENS4_13SM90_TMA_LOADES1E_NS4_39AutoVectorizingCopyWithAssumedAlignmentILi128EEENS4_14SM90_TMA_STOREES1E_S25_S25_EEEvvEEEEvNT_6ParamsE)
        /*0038*/ 	.word	0x00000000


	//----- nvinfo : EIATTR_MIN_STACK_SIZE
	.align		4
.L_27:
        /*003c*/ 	.byte	0x04, 0x12
        /*003e*/ 	.short	(.L_29 - .L_28)
	.align		4
.L_28:
        /*0040*/ 	.word	index@(_ZN7cutlass13device_kernelINS_4gemm6kernel13GemmUniversalIN4cute5tupleIJiiiiEEENS1_10collective13CollectiveMmaINS1_35MainloopSm100TmaUmmaWarpSpecializedILi20ELi2ELi4ENS5_IJNS4_1CILi2EEENSA_ILi1EEESC_EEEEENS5_IJNSA_ILi256EEENSA_ILi64EEESG_EEENS_12float_e4m3_tENS5_IJlSC_lEEESI_SJ_NS4_8TiledMMAINS4_8MMA_AtomIJNS4_10MMA_TraitsINS4_25SM100_MMA_F8F6F4_2x1SM_SSEJSI_SI_fSF_SG_NS4_17integral_constantINS4_4UMMA5MajorELSQ_0EEESR_NSO_INSP_7ScaleInELSS_0EEEST_EEEEEENS4_6LayoutINS5_IJSC_SC_SC_EEENS5_IJNSA_ILi0EEESY_SY_EEEEENS5_IJNS4_10UnderscoreES11_S11_EEEEENS4_18SM100_TMA_2SM_LOADENS4_14ComposedLayoutINS4_7SwizzleILi2ELi4ELi3EEENS4_18smem_ptr_flag_bitsILi8EEENSW_INS5_IJNSA_ILi8EEESG_EEENS5_IJSG_SC_EEEEEEEvNS4_8identityES14_S1E_vS1F_EENS_8epilogue10collective18CollectiveEpilogueINS1H_23Sm100TmaWarpSpecializedILi1ELi1ELi64ELb0ELb0EEEJNS5_IJNSA_ILi128EEESG_SG_EEENS5_IJNSW_IS1M_SC_EENSW_ISG_SC_EEEEESI_SJ_SI_SJ_NS1H_6fusion15FusionCallbacksIS1L_NS1R_23LinCombPerRowBiasEltActINS1H_6thread4ReLuESI_fSI_SI_fLi16ELNS_15FloatRoundStyleE2EEES1N_S1Q_JEEENS4_5SM1004TMEM4LOAD26SM100_TMEM_LOAD_32dp32b64xENS4_13SM90_TMA_LOADES1E_NS4_39AutoVectorizingCopyWithAssumedAlignmentILi128EEENS4_14SM90_TMA_STOREES1E_S25_S25_EEEvvEEEEvNT_6ParamsE)
        /*0044*/ 	.word	0x00000000
.L_29:


//--------------------- .nv.compat                --------------------------
	.section	.nv.compat,"",@"SHT_CUDA_COMPAT_INFO"
	.align	4
        /*0000*/ 	.byte	0x02, 0x09, 0x01, 0x00, 0x02, 0x02, 0x02, 0x00, 0x02, 0x05, 0x05, 0x00, 0x03, 0x07, 0x01, 0x01
        /*0010*/ 	.byte	0x02, 0x03, 0x01, 0x00, 0x02, 0x06, 0x01, 0x00, 0x04, 0x0b, 0x08, 0x00, 0x09, 0x00, 0x00, 0x00
        /*0020*/ 	.byte	0x00, 0x00, 0x00, 0x00


//--------------------- .nv.info._ZN7cutlass13device_kernelINS_4gemm6kernel13GemmUniversalIN4cute5tupleIJiiiiEEENS1_10collective13CollectiveMmaINS1_35MainloopSm100TmaUmmaWarpSpecializedILi20ELi2ELi4ENS5_IJNS4_1CILi2EEENSA_ILi1EEESC_EEEEENS5_IJNSA_ILi256EEENSA_ILi64EEESG_EEENS_12float_e4m3_tENS5_IJlSC_lEEESI_SJ_NS4_8TiledMMAINS4_8MMA_AtomIJNS4_10MMA_TraitsINS4_25SM100_MMA_F8F6F4_2x1SM_SSEJSI_SI_fSF_SG_NS4_17integral_constantINS4_4UMMA5MajorELSQ_0EEESR_NSO_INSP_7ScaleInELSS_0EEEST_EEEEEENS4_6LayoutINS5_IJSC_SC_SC_EEENS5_IJNSA_ILi0EEESY_SY_EEEEENS5_IJNS4_10UnderscoreES11_S11_EEEEENS4_18SM100_TMA_2SM_LOADENS4_14ComposedLayoutINS4_7SwizzleILi2ELi4ELi3EEENS4_18smem_ptr_flag_bitsILi8EEENSW_INS5_IJNSA_ILi8EEESG_EEENS5_IJSG_SC_EEEEEEEvNS4_8identityES14_S1E_vS1F_EENS_8epilogue10collective18CollectiveEpilogueINS1H_23Sm100TmaWarpSpecializedILi1ELi1ELi64ELb0ELb0EEEJNS5_IJNSA_ILi128EEESG_SG_EEENS5_IJNSW_IS1M_SC_EENSW_ISG_SC_EEEEESI_SJ_SI_SJ_NS1H_6fusion15FusionCallbacksIS1L_NS1R_23LinCombPerRowBiasEltActINS1H_6thread4ReLuESI_fSI_SI_fLi16ELNS_15FloatRoundStyleE2EEES1N_S1Q_JEEENS4_5SM1004TMEM4LOAD26SM100_TMEM_LOAD_32dp32b64xENS4_13SM90_TMA_LOADES1E_NS4_39AutoVectorizingCopyWithAssumedAlignmentILi128EEENS4_14SM90_TMA_STOREES1E_S25_S25_EEEvvEEEEvNT_6ParamsE --------------------------
	.section	.nv.info._ZN7cutlass13device_kernelINS_4gemm6kernel13GemmUniversalIN4cute5tupleIJiiiiEEENS1_10collective13CollectiveMmaINS1_35MainloopSm100TmaUmmaWarpSpecializedILi20ELi2ELi4ENS5_IJNS4_1CILi2EEENSA_ILi1EEESC_EEEEENS5_IJNSA_ILi256EEENSA_ILi64EEESG_EEENS_12float_e4m3_tENS5_IJlSC_lEEESI_SJ_NS4_8TiledMMAINS4_8MMA_AtomIJNS4_10MMA_TraitsINS4_25SM100_MMA_F8F6F4_2x1SM_SSEJSI_SI_fSF_SG_NS4_17integral_constantINS4_4UMMA5MajorELSQ_0EEESR_NSO_INSP_7ScaleInELSS_0EEEST_EEEEEENS4_6LayoutINS5_IJSC_SC_SC_EEENS5_IJNSA_ILi0EEESY_SY_EEEEENS5_IJNS4_10UnderscoreES11_S11_EEEEENS4_18SM100_TMA_2SM_LOADENS4_14ComposedLayoutINS4_7SwizzleILi2ELi4ELi3EEENS4_18smem_ptr_flag_bitsILi8EEENSW_INS5_IJNSA_ILi8EEESG_EEENS5_IJSG_SC_EEEEEEEvNS4_8identityES14_S1E_vS1F_EENS_8epilogue10collective18CollectiveEpilogueINS1H_23Sm100TmaWarpSpecializedILi1ELi1ELi64ELb0ELb0EEEJNS5_IJNSA_ILi128EEESG_SG_EEENS5_IJNSW_IS1M_SC_EENSW_ISG_SC_EEEEESI_SJ_SI_SJ_NS1H_6fusion15FusionCallbacksIS1L_NS1R_23LinCombPerRowBiasEltActINS1H_6thread4ReLuESI_fSI_SI_fLi16ELNS_15FloatRoundStyleE2EEES1N_S1Q_JEEENS4_5SM1004TMEM4LOAD26SM100_TMEM_LOAD_32dp32b64xENS4_13SM90_TMA_LOADES1E_NS4_39AutoVectorizingCopyWithAssumedAlignmentILi128EEENS4_14SM90_TMA_STOREES1E_S25_S25_EEEvvEEEEvNT_6ParamsE,"",@"SHT_CUDA_INFO"
	.sectionflags	@""
	.align	4


	//----- nvinfo : EIATTR_CUDA_API_VERSION
	.align		4
        /*0000*/ 	.byte	0x04, 0x37
        /*0002*/ 	.short	(.L_31 - .L_30)
.L_30:
        /*0004*/ 	.word	0x00000082


	//----- nvinfo : EIATTR_KPARAM_INFO
	.align		4
.L_31:
        /*0008*/ 	.byte	0x04, 0x17
        /*000a*/ 	.short	(.L_33 - .L_32)
.L_32:
        /*000c*/ 	.word	0x00000000
        /*0010*/ 	.short	0x0000
        /*0012*/ 	.short	0x0000
        /*0014*/ 	.byte	0x00, 0xf0, 0x01, 0x20


	//----- nvinfo : EIATTR_AT_ENTRY_FRAGMENTS
	.align		4
.L_33:
        /*0018*/ 	.byte	0x04, 0x4f
        /*001a*/ 	.short	(.L_35 - .L_34)


	//   ....[0]....
.L_34:
        /*001c*/ 	.word	0x00000007


	//----- nvinfo : EIATTR_RESERVED_SMEM_USED
	.align		4
.L_35:
        /*0020*/ 	.byte	0x01, 0x41
	.zero		2


	//----- nvinfo : EIATTR_SPARSE_MMA_MASK
	.align		4
        /*0024*/ 	.byte	0x03, 0x50
        /*0026*/ 	.short	0x0000


	//----- nvinfo : EIATTR_TCGEN05_2CTA_USED
	.align		4
        /*0028*/ 	.byte	0x01, 0x52
	.zero		2


	//----- nvinfo : EIATTR_MAXREG_COUNT
	.align		4
        /*002c*/ 	.byte	0x03, 0x1b
        /*002e*/ 	.short	0x00ff


	//----- nvinfo : EIATTR_NUM_BARRIERS
	.align		4
        /*0030*/ 	.byte	0x02, 0x4c
        /*0032*/ 	.byte	0x07
	.zero		1


	//----- nvinfo : EIATTR_EXTERNS
	.align		4
        /*0034*/ 	.byte	0x04, 0x0f
        /*0036*/ 	.short	(.L_37 - .L_36)


	//   ....[0]....
	.align		4
.L_36:
        /*0038*/ 	.word	index@(__assertfail)


	//----- nvinfo : EIATTR_MERCURY_ISA_VERSION
	.align		4
.L_37:
        /*003c*/ 	.byte	0x03, 0x5f
        /*003e*/ 	.short	0x0101


	//----- nvinfo : EIATTR_INT_WARP_WIDE_INSTR_OFFSETS
	.align		4
        /*0040*/ 	.byte	0x04, 0x31
        /*0042*/ 	.short	(.L_39 - .L_38)


	//   ....[0]....
.L_38:
        /*0044*/ 	.word	0x00000eb0


	//   ....[1]....
        /*0048*/ 	.word	0x00000f50


	//   ....[2]....
        /*004c*/ 	.word	0x000022b0


	//   ....[3]....
        /*0050*/ 	.word	0x000049b0


	//   ....[4]....
        /*0054*/ 	.word	0x000049d0


	//   ....[5]....
        /*0058*/ 	.word	0x00004a00


	//   ....[6]....
        /*005c*/ 	.word	0x00005410


	//   ....[7]....
        /*0060*/ 	.word	0x00005530


	//   ....[8]....
        /*0064*/ 	.word	0x00006460


	//----- nvinfo : EIATTR_COOP_GROUP_MASK_REGIDS
	.align		4
.L_39:
        /*0068*/ 	.byte	0x04, 0x29
        /*006a*/ 	.short	(.L_41 - .L_40)


	//   ....[0]....
.L_40:
        /*006c*/ 	.word	0xffffffff


	//   ....[1]....
        /*0070*/ 	.word	0xffffffff


	//   ....[2]....
        /*0074*/ 	.word	0xffffffff


	//   ....[3]....
        /*0078*/ 	.word	0xffffffff


	//   ....[4]....
        /*007c*/ 	.word	0xffffffff


	//   ....[5]....
        /*0080*/ 	.word	0xffffffff


	//   ....[6]....
        /*0084*/ 	.word	0xffffffff


	//   ....[7]....
        /*0088*/ 	.word	0xffffffff


	//   ....[8]....
        /*008c*/ 	.word	0xffffffff


	//   ....[9]....
        /*0090*/ 	.word	0xffffffff


	//   ....[10]....
        /*0094*/ 	.word	0xffffffff


	//   ....[11]....
        /*0098*/ 	.word	0xffffffff


	//   ....[12]....
        /*009c*/ 	.word	0xffffffff


	//   ....[13]....
        /*00a0*/ 	.word	0xffffffff


	//----- nvinfo : EIATTR_COOP_GROUP_INSTR_OFFSETS
	.align		4
.L_41:
        /*00a4*/ 	.byte	0x04, 0x28
        /*00a6*/ 	.short	(.L_43 - .L_42)


	//   ....[0]....
.L_42:
        /*00a8*/ 	.word	0x000000c0


	//   ....[1]....
        /*00ac*/ 	.word	0x000004d0


	//   ....[2]....
        /*00b0*/ 	.word	0x00000880


	//   ....[3]....
        /*00b4*/ 	.word	0x000009b0


	//   ....[4]....
        /*00b8*/ 	.word	0x00000aa0


	//   ....[5]....
        /*00bc*/ 	.word	0x00000c00


	//   ....[6]....
        /*00c0*/ 	.word	0x00000d90


	//   ....[7]....
        /*00c4*/ 	.word	0x00000fd0


	//   ....[8]....
        /*00c8*/ 	.word	0x00002190


	//   ....[9]....
        /*00cc*/ 	.word	0x00003870


	//   ....[10]....
        /*00d0*/ 	.word	0x00003d40


	//   ....[11]....
        /*00d4*/ 	.word	0x00003d70


	//   ....[12]....
        /*00d8*/ 	.word	0x000048b0


	//   ....[13]....
        /*00dc*/ 	.word	0x00004ac0


	//----- nvinfo : EIATTR_VRC_CTA_INIT_COUNT
	.align		4
.L_43:
        /*00e0*/ 	.byte	0x02, 0x4a
        /*00e2*/ 	.byte	0x80
	.zero		1


	//----- nvinfo : EIATTR_SYSCALL_OFFSETS
	.align		4
        /*00e4*/ 	.byte	0x04, 0x46
        /*00e6*/ 	.short	(.L_45 - .L_44)


	//   ....[0]....
.L_44:
        /*00e8*/ 	.word	0x00005f80


	//   ....[1]....
        /*00ec*/ 	.word	0x000060c0


	//   ....[2]....
        /*00f0*/ 	.word	0x00006a20


	//----- nvinfo : EIATTR_MBARRIER_INSTR_OFFSETS
	.align		4
.L_45:
        /*00f4*/ 	.byte	0x04, 0x39
        /*00f6*/ 	.short	(.L_47 - .L_46)


	//   ....[0]....
.L_46:
        /*00f8*/ 	.word	0x000005e0
        /*00fc*/ 	.word	0x000000ff
        /*0100*/ 	.word	0x00000000
        /*0104*/ 	.short	0x0100
        /*0106*/ 	.byte	0x08
	.zero		1


	//   ....[1]....
        /*0108*/ 	.word	0x000005f0
        /*010c*/ 	.word	0x000000ff
        /*0110*/ 	.word	0x000000a0
        /*0114*/ 	.short	0x0100
        /*0116*/ 	.byte	0x08
	.zero		1


	//   ....[2]....
        /*0118*/ 	.word	0x00000600
        /*011c*/ 	.word	0x000000ff
        /*0120*/ 	.word	0x00000008
        /*0124*/ 	.short	0x0100
        /*0126*/ 	.byte	0x08
	.zero		1


	//   ....[3]....
        /*0128*/ 	.word	0x00000610
        /*012c*/ 	.word	0x000000ff
        /*0130*/ 	.word	0x000000a8
        /*0134*/ 	.short	0x0100
        /*0136*/ 	.byte	0x08
	.zero		1


	//   ....[4]....
        /*0138*/ 	.word	0x00000620
        /*013c*/ 	.word	0x000000ff
        /*0140*/ 	.word	0x00000010
        /*0144*/ 	.short	0x0100
        /*0146*/ 	.byte	0x08
	.zero		1


	//   ....[5]....
        /*0148*/ 	.word	0x00000630
        /*014c*/ 	.word	0x000000ff
        /*0150*/ 	.word	0x000000b0
        /*0154*/ 	.short	0x0100
        /*0156*/ 	.byte	0x08
	.zero		1


	//   ....[6]....
        /*0158*/ 	.word	0x00000640
        /*015c*/ 	.word	0x000000ff
        /*0160*/ 	.word	0x00000018
        /*0164*/ 	.short	0x0100
        /*0166*/ 	.byte	0x08
	.zero		1


	//   ....[7]....
        /*0168*/ 	.word	0x00000650
        /*016c*/ 	.word	0x000000ff
        /*0170*/ 	.word	0x000000b8
        /*0174*/ 	.short	0x0100
        /*0176*/ 	.byte	0x08
	.zero		1


	//   ....[8]....
        /*0178*/ 	.word	0x00000660
        /*017c*/ 	.word	0x000000ff
        /*0180*/ 	.word	0x00000020
        /*0184*/ 	.short	0x0100
        /*0186*/ 	.byte	0x08
	.zero		1


	//   ....[9]....
        /*0188*/ 	.word	0x00000670
        /*018c*/ 	.word	0x000000ff
        /*0190*/ 	.word	0x000000c0
        /*0194*/ 	.short	0x0100
        /*0196*/ 	.byte	0x08
	.zero		1


	//   ....[10]....
        /*0198*/ 	.word	0x00000680
        /*019c*/ 	.word	0x000000ff
        /*01a0*/ 	.word	0x00000028
        /*01a4*/ 	.short	0x0100
        /*01a6*/ 	.byte	0x08
	.zero		1


	//   ....[11]....
        /*01a8*/ 	.word	0x00000690
        /*01ac*/ 	.word	0x000000ff
        /*01b0*/ 	.word	0x000000c8
        /*01b4*/ 	.short	0x0100
        /*01b6*/ 	.byte	0x08
	.zero		1


	//   ....[12]....
        /*01b8*/ 	.word	0x000006a0
        /*01bc*/ 	.word	0x000000ff
        /*01c0*/ 	.word	0x00000030
        /*01c4*/ 	.short	0x0100
        /*01c6*/ 	.byte	0x08
	.zero		1


	//   ....[13]....
        /*01c8*/ 	.word	0x000006b0
        /*01cc*/ 	.word	0x000000ff
        /*01d0*/ 	.word	0x000000d0
        /*01d4*/ 	.short	0x0100
        /*01d6*/ 	.byte	0x08
	.zero		1


	//   ....[14]....
        /*01d8*/ 	.word	0x000006c0
        /*01dc*/ 	.word	0x000000ff
        /*01e0*/ 	.word	0x00000038
        /*01e4*/ 	.short	0x0100
        /*01e6*/ 	.byte	0x08
	.zero		1


	//   ....[15]....
        /*01e8*/ 	.word	0x000006d0
        /*01ec*/ 	.word	0x000000ff
        /*01f0*/ 	.word	0x000000d8
        /*01f4*/ 	.short	0x0100
        /*01f6*/ 	.byte	0x08
	.zero		1


	//   ....[16]....
        /*01f8*/ 	.word	0x000006e0
        /*01fc*/ 	.word	0x000000ff
        /*0200*/ 	.word	0x00000040
        /*0204*/ 	.short	0x0100
        /*0206*/ 	.byte	0x08
	.zero		1


	//   ....[17]....
        /*0208*/ 	.word	0x000006f0
        /*020c*/ 	.word	0x000000ff
        /*0210*/ 	.word	0x000000e0
        /*0214*/ 	.short	0x0100
        /*0216*/ 	.byte	0x08
	.zero		1


	//   ....[18]....
        /*0218*/ 	.word	0x00000700
        /*021c*/ 	.word	0x000000ff
        /*0220*/ 	.word	0x00000048
        /*0224*/ 	.short	0x0100
        /*0226*/ 	.byte	0x08
	.zero		1


	//   ....[19]....
        /*0228*/ 	.word	0x00000710
        /*022c*/ 	.word	0x000000ff
        /*0230*/ 	.word	0x000000e8
        /*0234*/ 	.short	0x0100
        /*0236*/ 	.byte	0x08
	.zero		1


	//   ....[20]....
        /*0238*/ 	.word	0x00000720
        /*023c*/ 	.word	0x000000ff
        /*0240*/ 	.word	0x00000050
        /*0244*/ 	.short	0x0100
        /*0246*/ 	.byte	0x08
	.zero		1


	//   ....[21]....
        /*0248*/ 	.word	0x00000730
        /*024c*/ 	.word	0x000000ff
        /*0250*/ 	.word	0x000000f0
        /*0254*/ 	.short	0x0100
        /*0256*/ 	.byte	0x08
	.zero		1


	//   ....[22]....
        /*0258*/ 	.word	0x00000740
        /*025c*/ 	.word	0x000000ff
        /*0260*/ 	.word	0x00000058
        /*0264*/ 	.short	0x0100
        /*0266*/ 	.byte	0x08
	.zero		1


	//   ....[23]....
        /*0268*/ 	.word	0x00000750
        /*026c*/ 	.word	0x000000ff
        /*0270*/ 	.word	0x000000f8
        /*0274*/ 	.short	0x0100
        /*0276*/ 	.byte	0x08
	.zero		1


	//   ....[24]....
        /*0278*/ 	.word	0x00000760
        /*027c*/ 	.word	0x000000ff
        /*0280*/ 	.word	0x00000060
        /*0284*/ 	.short	0x0100
        /*0286*/ 	.byte	0x08
	.zero		1


	//   ....[25]....
        /*0288*/ 	.word	0x00000770
        /*028c*/ 	.word	0x000000ff
        /*0290*/ 	.word	0x00000100
        /*0294*/ 	.short	0x0100
        /*0296*/ 	.byte	0x08
	.zero		1


	//   ....[26]....
        /*0298*/ 	.word	0x00000780
        /*029c*/ 	.word	0x000000ff
        /*02a0*/ 	.word	0x00000068
        /*02a4*/ 	.short	0x0100
        /*02a6*/ 	.byte	0x08
	.zero		1


	//   ....[27]....
        /*02a8*/ 	.word	0x00000790
        /*02ac*/ 	.word	0x000000ff
        /*02b0*/ 	.word	0x00000108
        /*02b4*/ 	.short	0x0100
        /*02b6*/ 	.byte	0x08
	.zero		1


	//   ....[28]....
        /*02b8*/ 	.word	0x000007a0
        /*02bc*/ 	.word	0x000000ff
        /*02c0*/ 	.word	0x00000070
        /*02c4*/ 	.short	0x0100
        /*02c6*/ 	.byte	0x08
	.zero		1


	//   ....[29]....
        /*02c8*/ 	.word	0x000007b0
        /*02cc*/ 	.word	0x000000ff
        /*02d0*/ 	.word	0x00000110
        /*02d4*/ 	.short	0x0100
        /*02d6*/ 	.byte	0x08
	.zero		1


	//   ....[30]....
        /*02d8*/ 	.word	0x000007c0
        /*02dc*/ 	.word	0x000000ff
        /*02e0*/ 	.word	0x00000078
        /*02e4*/ 	.short	0x0100
        /*02e6*/ 	.byte	0x08
	.zero		1


	//   ....[31]....
        /*02e8*/ 	.word	0x000007d0
        /*02ec*/ 	.word	0x000000ff
        /*02f0*/ 	.word	0x00000118
        /*02f4*/ 	.short	0x0100
        /*02f6*/ 	.byte	0x08
	.zero		1


	//   ....[32]....
        /*02f8*/ 	.word	0x000007e0
        /*02fc*/ 	.word	0x000000ff
        /*0300*/ 	.word	0x00000080
        /*0304*/ 	.short	0x0100
        /*0306*/ 	.byte	0x08
	.zero		1


	//   ....[33]....
        /*0308*/ 	.word	0x000007f0
        /*030c*/ 	.word	0x000000ff
        /*0310*/ 	.word	0x00000120
        /*0314*/ 	.short	0x0100
        /*0316*/ 	.byte	0x08
	.zero		1


	//   ....[34]....
        /*0318*/ 	.word	0x00000800
        /*031c*/ 	.word	0x000000ff
        /*0320*/ 	.word	0x00000088
        /*0324*/ 	.short	0x0100
        /*0326*/ 	.byte	0x08
	.zero		1


	//   ....[35]....
        /*0328*/ 	.word	0x00000810
        /*032c*/ 	.word	0x000000ff
        /*0330*/ 	.word	0x00000128
        /*0334*/ 	.short	0x0100
        /*0336*/ 	.byte	0x08
	.zero		1


	//   ....[36]....
        /*0338*/ 	.word	0x00000820
        /*033c*/ 	.word	0x000000ff
        /*0340*/ 	.word	0x00000090
        /*0344*/ 	.short	0x0100
        /*0346*/ 	.byte	0x08
	.zero		1


	//   ....[37]....
        /*0348*/ 	.word	0x00000830
        /*034c*/ 	.word	0x000000ff
        /*0350*/ 	.word	0x00000130
        /*0354*/ 	.short	0x0100
        /*0356*/ 	.byte	0x08
	.zero		1


	//   ....[38]....
        /*0358*/ 	.word	0x00000840
        /*035c*/ 	.word	0x000000ff
        /*0360*/ 	.word	0x00000098
        /*0364*/ 	.short	0x0100
        /*0366*/ 	.byte	0x08
	.zero		1


	//   ....[39]....
        /*0368*/ 	.word	0x00000850
        /*036c*/ 	.word	0x000000ff
        /*0370*/ 	.word	0x00000138
        /*0374*/ 	.short	0x0100
        /*0376*/ 	.byte	0x08
	.zero		1


	//   ....[40]....
        /*0378*/ 	.word	0x00000980
        /*037c*/ 	.word	0x000000ff
        /*0380*/ 	.word	0x00000140
        /*0384*/ 	.short	0x0100
        /*0386*/ 	.byte	0x09
	.zero		1


	//   ....[41]....
        /*0388*/ 	.word	0x00000990
        /*038c*/ 	.word	0x000000ff
        /*0390*/ 	.word	0x00000148
        /*0394*/ 	.short	0x0100
        /*0396*/ 	.byte	0x09
	.zero		1


	//   ....[42]....
        /*0398*/ 	.word	0x00000a70
        /*039c*/ 	.word	0x000000ff
        /*03a0*/ 	.word	0x00000150
        /*03a4*/ 	.short	0x0100
        /*03a6*/ 	.byte	0x08
	.zero		1


	//   ....[43]....
        /*03a8*/ 	.word	0x00000a80
        /*03ac*/ 	.word	0x000000ff
        /*03b0*/ 	.word	0x00000158
        /*03b4*/ 	.short	0x0100
        /*03b6*/ 	.byte	0x08
	.zero		1


	//   ....[44]....
        /*03b8*/ 	.word	0x00000bb0
        /*03bc*/ 	.word	0x000000ff
        /*03c0*/ 	.word	0x00000160
        /*03c4*/ 	.short	0x0100
        /*03c6*/ 	.byte	0x08
	.zero		1


	//   ....[45]....
        /*03c8*/ 	.word	0x00000bc0
        /*03cc*/ 	.word	0x000000ff
        /*03d0*/ 	.word	0x00000170
        /*03d4*/ 	.short	0x0100
        /*03d6*/ 	.byte	0x08
	.zero		1


	//   ....[46]....
        /*03d8*/ 	.word	0x00000bd0
        /*03dc*/ 	.word	0x000000ff
        /*03e0*/ 	.word	0x00000168
        /*03e4*/ 	.short	0x0100
        /*03e6*/ 	.byte	0x08
	.zero		1


	//   ....[47]....
        /*03e8*/ 	.word	0x00000be0
        /*03ec*/ 	.word	0x000000ff
        /*03f0*/ 	.word	0x00000178
        /*03f4*/ 	.short	0x0100
        /*03f6*/ 	.byte	0x08
	.zero		1


	//   ....[48]....
        /*03f8*/ 	.word	0x00000d00
        /*03fc*/ 	.word	0x000000ff
        /*0400*/ 	.word	0x00000180
        /*0404*/ 	.short	0x0100
        /*0406*/ 	.byte	0x09
	.zero		1


	//   ....[49]....
        /*0408*/ 	.word	0x00000d10
        /*040c*/ 	.word	0x000000ff
        /*0410*/ 	.word	0x000001a0
        /*0414*/ 	.short	0x0100
        /*0416*/ 	.byte	0x09
	.zero		1


	//   ....[50]....
        /*0418*/ 	.word	0x00000d20
        /*041c*/ 	.word	0x000000ff
        /*0420*/ 	.word	0x00000188
        /*0424*/ 	.short	0x0100
        /*0426*/ 	.byte	0x09
	.zero		1


	//   ....[51]....
        /*0428*/ 	.word	0x00000d30
        /*042c*/ 	.word	0x000000ff
        /*0430*/ 	.word	0x000001a8
        /*0434*/ 	.short	0x0100
        /*0436*/ 	.byte	0x09
	.zero		1


	//   ....[52]....
        /*0438*/ 	.word	0x00000d40
        /*043c*/ 	.word	0x000000ff
        /*0440*/ 	.word	0x00000190
        /*0444*/ 	.short	0x0100
        /*0446*/ 	.byte	0x09
	.zero		1


	//   ....[53]....
        /*0448*/ 	.word	0x00000d50
        /*044c*/ 	.word	0x000000ff
        /*0450*/ 	.word	0x000001b0
        /*0454*/ 	.short	0x0100
        /*0456*/ 	.byte	0x09
	.zero		1


	//   ....[54]....
        /*0458*/ 	.word	0x00000d60
        /*045c*/ 	.word	0x000000ff
        /*0460*/ 	.word	0x00000198
        /*0464*/ 	.short	0x0100
        /*0466*/ 	.byte	0x09
	.zero		1


	//   ....[55]....
        /*0468*/ 	.word	0x00000d70
        /*046c*/ 	.word	0x000000ff
        /*0470*/ 	.word	0x000001b8
        /*0474*/ 	.short	0x0100
        /*0476*/ 	.byte	0x09
	.zero		1


	//   ....[56]....
        /*0478*/ 	.word	0x00000e60
        /*047c*/ 	.word	0x000000ff
        /*0480*/ 	.word	0x000001c0
        /*0484*/ 	.short	0x0100
        /*0486*/ 	.byte	0x08
	.zero		1


	//   ....[57]....
        /*0488*/ 	.word	0x00000e70
        /*048c*/ 	.word	0x000000ff
        /*0490*/ 	.word	0x000001d0
        /*0494*/ 	.short	0x0100
        /*0496*/ 	.byte	0x08
	.zero		1


	//   ....[58]....
        /*0498*/ 	.word	0x00000e80
        /*049c*/ 	.word	0x000000ff
        /*04a0*/ 	.word	0x000001c8
        /*04a4*/ 	.short	0x0100
        /*04a6*/ 	.byte	0x08
	.zero		1


	//   ....[59]....
        /*04a8*/ 	.word	0x00000e90
        /*04ac*/ 	.word	0x000000ff
        /*04b0*/ 	.word	0x000001d8
        /*04b4*/ 	.short	0x0100
        /*04b6*/ 	.byte	0x08
	.zero		1


	//   ....[60]....
        /*04b8*/ 	.word	0x00000f80
        /*04bc*/ 	.word	0x000000ff
        /*04c0*/ 	.word	0x000001e0
        /*04c4*/ 	.short	0x0100
        /*04c6*/ 	.byte	0x06
	.zero		1


	//   ....[61]....
        /*04c8*/ 	.word	0x00001980
        /*04cc*/ 	.word	0x00000003
        /*04d0*/ 	.word	0x000001d0
        /*04d4*/ 	.short	0x010a
        /*04d6*/ 	.byte	0xff
	.zero		1


	//   ....[62]....
        /*04d8*/ 	.word	0x000019b0
        /*04dc*/ 	.word	0x00000003
        /*04e0*/ 	.word	0x000001c0
        /*04e4*/ 	.short	0x0101
        /*04e6*/ 	.byte	0xff
	.zero		1


	//   ....[63]....
        /*04e8*/ 	.word	0x00001ab0
        /*04ec*/ 	.word	0x000000ff
        /*04f0*/ 	.word	0x000000a0
        /*04f4*/ 	.short	0x010a
        /*04f6*/ 	.byte	0x08
	.zero		1


	//   ....[64]....
        /*04f8*/ 	.word	0x00001b80
        /*04fc*/ 	.word	0x000000ff
        /*0500*/ 	.word	0x000000a0
        /*0504*/ 	.short	0x010a
        /*0506*/ 	.byte	0x21
	.zero		1


	//   ....[65]....
        /*0508*/ 	.word	0x00001d30
        /*050c*/ 	.word	0x000000ff
        /*0510*/ 	.word	0x000000a0
        /*0514*/ 	.short	0x010a
        /*0516*/ 	.byte	0x08
	.zero		1


	//   ....[66]....
        /*0518*/ 	.word	0x00001e50
        /*051c*/ 	.word	0x000000ff
        /*0520*/ 	.word	0x00000158
        /*0524*/ 	.short	0x0101
        /*0526*/ 	.byte	0x04
	.zero		1


	//   ....[67]....
        /*0528*/ 	.word	0x00001e60
        /*052c*/ 	.word	0x000000ff
        /*0530*/ 	.word	0x000000a0
        /*0534*/ 	.short	0x010a
        /*0536*/ 	.byte	0x08
	.zero		1


	//   ....[68]....
        /*0538*/ 	.word	0x00001ee0
        /*053c*/ 	.word	0x000000ff
        /*0540*/ 	.word	0x000000a0
        /*0544*/ 	.short	0x010a
        /*0546*/ 	.byte	0x11
	.zero		1


	//   ....[69]....
        /*0548*/ 	.word	0x00002070
        /*054c*/ 	.word	0x000000ff
        /*0550*/ 	.word	0x000000a0
        /*0554*/ 	.short	0x010a
        /*0556*/ 	.byte	0x08
	.zero		1


	//   ....[70]....
        /*0558*/ 	.word	0x000021c0
        /*055c*/ 	.word	0x00000002
        /*0560*/ 	.word	0x00000160
        /*0564*/ 	.short	0x010a
        /*0566*/ 	.byte	0xff
	.zero		1


	//   ....[71]....
        /*0568*/ 	.word	0x00002280
        /*056c*/ 	.word	0x00000002
        /*0570*/ 	.word	0x00000000
        /*0574*/ 	.short	0x0101
        /*0576*/ 	.byte	0xff
	.zero		1


	//   ....[72]....
        /*0578*/ 	.word	0x000027e0
        /*057c*/ 	.word	0x000000ff
        /*0580*/ 	.word	0x00000000
        /*0584*/ 	.short	0x010a
        /*0586*/ 	.byte	0x05
	.zero		1


	//   ....[73]....
        /*0588*/ 	.word	0x00002870
        /*058c*/ 	.word	0x000000ff
        /*0590*/ 	.word	0x00000000
        /*0594*/ 	.short	0x010a
        /*0596*/ 	.byte	0x05
	.zero		1


	//   ....[74]....
        /*0598*/ 	.word	0x00002900
        /*059c*/ 	.word	0x000000ff
        /*05a0*/ 	.word	0x00000000
        /*05a4*/ 	.short	0x010a
        /*05a6*/ 	.byte	0x05
	.zero		1


	//   ....[75]....
        /*05a8*/ 	.word	0x00002990
        /*05ac*/ 	.word	0x000000ff
        /*05b0*/ 	.word	0x00000000
        /*05b4*/ 	.short	0x010a
        /*05b6*/ 	.byte	0x05
	.zero		1


	//   ....[76]....
        /*05b8*/ 	.word	0x00002a20
        /*05bc*/ 	.word	0x000000ff
        /*05c0*/ 	.word	0x00000000
        /*05c4*/ 	.short	0x010a
        /*05c6*/ 	.byte	0x05
	.zero		1


	//   ....[77]....
        /*05c8*/ 	.word	0x00002ab0
        /*05cc*/ 	.word	0x000000ff
        /*05d0*/ 	.word	0x00000000
        /*05d4*/ 	.short	0x010a
        /*05d6*/ 	.byte	0x05
	.zero		1


	//   ....[78]....
        /*05d8*/ 	.word	0x00002b40
        /*05dc*/ 	.word	0x000000ff
        /*05e0*/ 	.word	0x00000000
        /*05e4*/ 	.short	0x010a
        /*05e6*/ 	.byte	0x05
	.zero		1


	//   ....[79]....
        /*05e8*/ 	.word	0x00002bd0
        /*05ec*/ 	.word	0x000000ff
        /*05f0*/ 	.word	0x00000000
        /*05f4*/ 	.short	0x010a
        /*05f6*/ 	.byte	0x05
	.zero		1


	//   ....[80]....
        /*05f8*/ 	.word	0x00002c60
        /*05fc*/ 	.word	0x000000ff
        /*0600*/ 	.word	0x00000000
        /*0604*/ 	.short	0x010a
        /*0606*/ 	.byte	0x05
	.zero		1


	//   ....[81]....
        /*0608*/ 	.word	0x00002cf0
        /*060c*/ 	.word	0x000000ff
        /*0610*/ 	.word	0x00000000
        /*0614*/ 	.short	0x010a
        /*0616*/ 	.byte	0x05
	.zero		1


	//   ....[82]....
        /*0618*/ 	.word	0x00002d80
        /*061c*/ 	.word	0x000000ff
        /*0620*/ 	.word	0x00000000
        /*0624*/ 	.short	0x010a
        /*0626*/ 	.byte	0x05
	.zero		1


	//   ....[83]....
        /*0628*/ 	.word	0x00002e10
        /*062c*/ 	.word	0x000000ff
        /*0630*/ 	.word	0x00000000
        /*0634*/ 	.short	0x010a
        /*0636*/ 	.byte	0x05
	.zero		1


	//   ....[84]....
        /*0638*/ 	.word	0x00002ea0
        /*063c*/ 	.word	0x000000ff
        /*0640*/ 	.word	0x00000000
        /*0644*/ 	.short	0x010a
        /*0646*/ 	.byte	0x05
	.zero		1


	//   ....[85]....
        /*0648*/ 	.word	0x00002f30
        /*064c*/ 	.word	0x000000ff
        /*0650*/ 	.word	0x00000000
        /*0654*/ 	.short	0x010a
        /*0656*/ 	.byte	0x05
	.zero		1


	//   ....[86]....
        /*0658*/ 	.word	0x00002fc0
        /*065c*/ 	.word	0x000000ff
        /*0660*/ 	.word	0x00000000
        /*0664*/ 	.short	0x010a
        /*0666*/ 	.byte	0x05
	.zero		1


	//   ....[87]....
        /*0668*/ 	.word	0x00003050
        /*066c*/ 	.word	0x000000ff
        /*0670*/ 	.word	0x00000000
        /*0674*/ 	.short	0x010a
        /*0676*/ 	.byte	0x05
	.zero		1


	//   ....[88]....
        /*0678*/ 	.word	0x000030e0
        /*067c*/ 	.word	0x000000ff
        /*0680*/ 	.word	0x00000000
        /*0684*/ 	.short	0x010a
        /*0686*/ 	.byte	0x05
	.zero		1


	//   ....[89]....
        /*0688*/ 	.word	0x00003170
        /*068c*/ 	.word	0x000000ff
        /*0690*/ 	.word	0x00000000
        /*0694*/ 	.short	0x010a
        /*0696*/ 	.byte	0x05
	.zero		1


	//   ....[90]....
        /*0698*/ 	.word	0x00003200
        /*069c*/ 	.word	0x000000ff
        /*06a0*/ 	.word	0x00000000
        /*06a4*/ 	.short	0x010a
        /*06a6*/ 	.byte	0x05
	.zero		1


	//   ....[91]....
        /*06a8*/ 	.word	0x000032a0
        /*06ac*/ 	.word	0x00000000
        /*06b0*/ 	.word	0x00000000
        /*06b4*/ 	.short	0x010a
        /*06b6*/ 	.byte	0xff
	.zero		1


	//   ....[92]....
        /*06b8*/ 	.word	0x000033d0
        /*06bc*/ 	.word	0x00000000
        /*06c0*/ 	.word	0x000001c0
        /*06c4*/ 	.short	0x010a
        /*06c6*/ 	.byte	0xff
	.zero		1


	//   ....[93]....
        /*06c8*/ 	.word	0x00003440
        /*06cc*/ 	.word	0x00000004
        /*06d0*/ 	.word	0x00000000
        /*06d4*/ 	.short	0x0101
        /*06d6*/ 	.byte	0xff
	.zero		1


	//   ....[94]....
        /*06d8*/ 	.word	0x00003460
        /*06dc*/ 	.word	0x000000ff
        /*06e0*/ 	.word	0x00000170
        /*06e4*/ 	.short	0x010a
        /*06e6*/ 	.byte	0x05
	.zero		1


	//   ....[95]....
        /*06e8*/ 	.word	0x00003580
        /*06ec*/ 	.word	0x00000000
        /*06f0*/ 	.word	0x00000160
        /*06f4*/ 	.short	0x010a
        /*06f6*/ 	.byte	0xff
	.zero		1


	//   ....[96]....
        /*06f8*/ 	.word	0x00003680
        /*06fc*/ 	.word	0x00000000
        /*0700*/ 	.word	0x00000000
        /*0704*/ 	.short	0x0101
        /*0706*/ 	.byte	0xff
	.zero		1


	//   ....[97]....
        /*0708*/ 	.word	0x00003710
        /*070c*/ 	.word	0x000000ff
        /*0710*/ 	.word	0x00000170
        /*0714*/ 	.short	0x0106
        /*0716*/ 	.byte	0x05
	.zero		1


	//   ....[98]....
        /*0718*/ 	.word	0x00003730
        /*071c*/ 	.word	0x000000ff
        /*0720*/ 	.word	0x00000170
        /*0724*/ 	.short	0x010a
        /*0726*/ 	.byte	0x05
	.zero		1


	//   ....[99]....
        /*0728*/ 	.word	0x000037c0
        /*072c*/ 	.word	0x000000ff
        /*0730*/ 	.word	0x00000170
        /*0734*/ 	.short	0x0106
        /*0736*/ 	.byte	0x04
	.zero		1


	//   ....[100]....
        /*0738*/ 	.word	0x00003800
        /*073c*/ 	.word	0x00000000
        /*0740*/ 	.word	0x00000170
        /*0744*/ 	.short	0x010a
        /*0746*/ 	.byte	0xff
	.zero		1


	//   ....[101]....
        /*0748*/ 	.word	0x00003a40
        /*074c*/ 	.word	0x000000ff
        /*0750*/ 	.word	0x00000008
        /*0754*/ 	.short	0x010a
        /*0756*/ 	.byte	0x06
	.zero		1


	//   ....[102]....
        /*0758*/ 	.word	0x00003a60
        /*075c*/ 	.word	0x000000ff
        /*0760*/ 	.word	0x00000008
        /*0764*/ 	.short	0x010a
        /*0766*/ 	.byte	0x06
	.zero		1


	//   ....[103]....
        /*0768*/ 	.word	0x00003bf0
        /*076c*/ 	.word	0x000000ff
        /*0770*/ 	.word	0x00000008
        /*0774*/ 	.short	0x010a
        /*0776*/ 	.byte	0x06
	.zero		1


	//   ....[104]....
        /*0778*/ 	.word	0x00003c10
        /*077c*/ 	.word	0x000000ff
        /*0780*/ 	.word	0x00000008
        /*0784*/ 	.short	0x010a
        /*0786*/ 	.byte	0x06
	.zero		1


	//   ....[105]....
        /*0788*/ 	.word	0x00003cd0
        /*078c*/ 	.word	0x000000ff
        /*0790*/ 	.word	0x00000000
        /*0794*/ 	.short	0x0101
        /*0796*/ 	.byte	0x07
	.zero		1


	//   ....[106]....
        /*0798*/ 	.word	0x00003fd0
        /*079c*/ 	.word	0x00000000
        /*07a0*/ 	.word	0x00000160
        /*07a4*/ 	.short	0x010a
        /*07a6*/ 	.byte	0xff
	.zero		1


	//   ....[107]....
        /*07a8*/ 	.word	0x00004090
        /*07ac*/ 	.word	0x00000000
        /*07b0*/ 	.word	0x00000000
        /*07b4*/ 	.short	0x0101
        /*07b6*/ 	.byte	0xff
	.zero		1


	//   ....[108]....
        /*07b8*/ 	.word	0x00004150
        /*07bc*/ 	.word	0x000000ff
        /*07c0*/ 	.word	0x00000000
        /*07c4*/ 	.short	0x010a
        /*07c6*/ 	.byte	0x06
	.zero		1


	//   ....[109]....
        /*07c8*/ 	.word	0x00004160
        /*07cc*/ 	.word	0x000000ff
        /*07d0*/ 	.word	0x000001a0
        /*07d4*/ 	.short	0x010a
        /*07d6*/ 	.byte	0x0a
	.zero		1


	//   ....[110]....
        /*07d8*/ 	.word	0x00004210
        /*07dc*/ 	.word	0x000000ff
        /*07e0*/ 	.word	0x00000000
        /*07e4*/ 	.short	0x010a
        /*07e6*/ 	.byte	0x09
	.zero		1


	//   ....[111]....
        /*07e8*/ 	.word	0x00004350
        /*07ec*/ 	.word	0x000000ff
        /*07f0*/ 	.word	0x00000000
        /*07f4*/ 	.short	0x010a
        /*07f6*/ 	.byte	0x06
	.zero		1


	//   ....[112]....
        /*07f8*/ 	.word	0x000045a0
        /*07fc*/ 	.word	0x000000ff
        /*0800*/ 	.word	0x00000000
        /*0804*/ 	.short	0x010a
        /*0806*/ 	.byte	0x07
	.zero		1


	//   ....[113]....
        /*0808*/ 	.word	0x00004630
        /*080c*/ 	.word	0x000000ff
        /*0810*/ 	.word	0x00000000
        /*0814*/ 	.short	0x010a
        /*0816*/ 	.byte	0x07
	.zero		1


	//   ....[114]....
        /*0818*/ 	.word	0x000046c0
        /*081c*/ 	.word	0x000000ff
        /*0820*/ 	.word	0x00000000
        /*0824*/ 	.short	0x010a
        /*0826*/ 	.byte	0x07
	.zero		1


	//   ....[115]....
        /*0828*/ 	.word	0x00004760
        /*082c*/ 	.word	0x00000000
        /*0830*/ 	.word	0x00000000
        /*0834*/ 	.short	0x010a
        /*0836*/ 	.byte	0xff
	.zero		1


	//   ....[116]....
        /*0838*/ 	.word	0x000047a0
        /*083c*/ 	.word	0x00000000
        /*0840*/ 	.word	0x00000000
        /*0844*/ 	.short	0x010a
        /*0846*/ 	.byte	0xff
	.zero		1


	//   ....[117]....
        /*0848*/ 	.word	0x00004810
        /*084c*/ 	.word	0x000000ff
        /*0850*/ 	.word	0x00000000
        /*0854*/ 	.short	0x0101
        /*0856*/ 	.byte	0x05
	.zero		1


	//   ....[118]....
        /*0858*/ 	.word	0x00004850
        /*085c*/ 	.word	0x000000ff
        /*0860*/ 	.word	0x000001e0
        /*0864*/ 	.short	0x010a
        /*0866*/ 	.byte	0x08
	.zero		1


	//   ....[119]....
        /*0868*/ 	.word	0x000048a0
        /*086c*/ 	.word	0x000000ff
        /*0870*/ 	.word	0x00000000
        /*0874*/ 	.short	0x0101
        /*0876*/ 	.byte	0x05
	.zero		1


	//   ....[120]....
        /*0878*/ 	.word	0x00004cb0
        /*087c*/ 	.word	0x00000000
        /*0880*/ 	.word	0x00000160
        /*0884*/ 	.short	0x010a
        /*0886*/ 	.byte	0xff
	.zero		1


	//   ....[121]....
        /*0888*/ 	.word	0x00004da0
        /*088c*/ 	.word	0x00000000
        /*0890*/ 	.word	0x00000000
        /*0894*/ 	.short	0x0101
        /*0896*/ 	.byte	0xff
	.zero		1


	//   ....[122]....
        /*0898*/ 	.word	0x000050c0
        /*089c*/ 	.word	0x000000ff
        /*08a0*/ 	.word	0x00000158
        /*08a4*/ 	.short	0x010a
        /*08a6*/ 	.byte	0x06
	.zero		1


	//   ....[123]....
        /*08a8*/ 	.word	0x00005240
        /*08ac*/ 	.word	0x000000ff
        /*08b0*/ 	.word	0x00000148
        /*08b4*/ 	.short	0x010a
        /*08b6*/ 	.byte	0x06
	.zero		1


	//   ....[124]....
        /*08b8*/ 	.word	0x00005570
        /*08bc*/ 	.word	0x000000ff
        /*08c0*/ 	.word	0x00000140
        /*08c4*/ 	.short	0x010b
        /*08c6*/ 	.byte	0x06
	.zero		1


	//   ....[125]....
        /*08c8*/ 	.word	0x00005590
        /*08cc*/ 	.word	0x000000ff
        /*08d0*/ 	.word	0x00000000
        /*08d4*/ 	.short	0x0101
        /*08d6*/ 	.byte	0x25
	.zero		1


	//   ....[126]....
        /*08d8*/ 	.word	0x000055d0
        /*08dc*/ 	.word	0x00000000
        /*08e0*/ 	.word	0x00000148
        /*08e4*/ 	.short	0x010a
        /*08e6*/ 	.byte	0xff
	.zero		1


	//   ....[127]....
        /*08e8*/ 	.word	0x00005950
        /*08ec*/ 	.word	0x00000000
        /*08f0*/ 	.word	0x00000160
        /*08f4*/ 	.short	0x010a
        /*08f6*/ 	.byte	0xff
	.zero		1


	//   ....[128]....
        /*08f8*/ 	.word	0x00005a60
        /*08fc*/ 	.word	0x00000000
        /*0900*/ 	.word	0x00000000
        /*0904*/ 	.short	0x0101
        /*0906*/ 	.byte	0xff
	.zero		1


	//   ....[129]....
        /*0908*/ 	.word	0x00006560
        /*090c*/ 	.word	0x000000ff
        /*0910*/ 	.word	0x00000140
        /*0914*/ 	.short	0x010a
        /*0916*/ 	.byte	0x31
	.zero		1


	//   ....[130]....
        /*0918*/ 	.word	0x00006610
        /*091c*/ 	.word	0x000000f1
        /*0920*/ 	.word	0x00000180
        /*0924*/ 	.short	0x010a
        /*0926*/ 	.byte	0xff
	.zero		1


	//   ....[131]....
        /*0928*/ 	.word	0x000067a0
        /*092c*/ 	.word	0x000000ff
        /*0930*/ 	.word	0x00000140
        /*0934*/ 	.short	0x010a
        /*0936*/ 	.byte	0x31
	.zero		1


	//   ....[132]....
        /*0938*/ 	.word	0x000068a0
        /*093c*/ 	.word	0x000000ff
        /*0940*/ 	.word	0x00000000
        /*0944*/ 	.short	0x0101
        /*0946*/ 	.byte	0x04
	.zero		1


	//   ....[133]....
        /*0948*/ 	.word	0x00006900
        /*094c*/ 	.word	0x000000f1
        /*0950*/ 	.word	0x00000180
        /*0954*/ 	.short	0x010a
        /*0956*/ 	.byte	0xff
	.zero		1


	//   ....[134]....
        /*0958*/ 	.word	0x00006ed0
        /*095c*/ 	.word	0x000000f1
        /*0960*/ 	.word	0x00000000
        /*0964*/ 	.short	0x0101
        /*0966*/ 	.byte	0xff
	.zero		1


	//   ....[135]....
        /*0968*/ 	.word	0x00007d30
        /*096c*/ 	.word	0x00000003
        /*0970*/ 	.word	0x000001d0
        /*0974*/ 	.short	0x010a
        /*0976*/ 	.byte	0xff
	.zero		1


	//   ....[136]....
        /*0978*/ 	.word	0x00007d90
        /*097c*/ 	.word	0x00000002
        /*0980*/ 	.word	0x000000a0
        /*0984*/ 	.short	0x010a
        /*0986*/ 	.byte	0xff
	.zero		1


	//   ....[137]....
        /*0988*/ 	.word	0x00007df0
        /*098c*/ 	.word	0x00000002
        /*0990*/ 	.word	0x000000a0
        /*0994*/ 	.short	0x010a
        /*0996*/ 	.byte	0xff
	.zero		1


	//   ....[138]....
        /*0998*/ 	.word	0x00007e40
        /*099c*/ 	.word	0x00000002
        /*09a0*/ 	.word	0x00000160
        /*09a4*/ 	.short	0x010a
        /*09a6*/ 	.byte	0xff
	.zero		1


	//   ....[139]....
        /*09a8*/ 	.word	0x00007ea0
        /*09ac*/ 	.word	0x00000000
        /*09b0*/ 	.word	0x00000000
        /*09b4*/ 	.short	0x010a
        /*09b6*/ 	.byte	0xff
	.zero		1


	//   ....[140]....
        /*09b8*/ 	.word	0x00007f00
        /*09bc*/ 	.word	0x00000000
        /*09c0*/ 	.word	0x00000000
        /*09c4*/ 	.short	0x010a
        /*09c6*/ 	.byte	0xff
	.zero		1


	//   ....[141]....
        /*09c8*/ 	.word	0x00007f60
        /*09cc*/ 	.word	0x00000000
        /*09d0*/ 	.word	0x00000000
        /*09d4*/ 	.short	0x010a
        /*09d6*/ 	.byte	0xff
	.zero		1


	//   ....[142]....
        /*09d8*/ 	.word	0x00007fc0
        /*09dc*/ 	.word	0x00000000
        /*09e0*/ 	.word	0x00000000
        /*09e4*/ 	.short	0x010a
        /*09e6*/ 	.byte	0xff
	.zero		1


	//   ....[143]....
        /*09e8*/ 	.word	0x00008020
        /*09ec*/ 	.word	0x00000000
        /*09f0*/ 	.word	0x00000000
        /*09f4*/ 	.short	0x010a
        /*09f6*/ 	.byte	0xff
	.zero		1


	//   ....[144]....
        /*09f8*/ 	.word	0x00008080
        /*09fc*/ 	.word	0x00000000
        /*0a00*/ 	.word	0x00000000
        /*0a04*/ 	.short	0x010a
        /*0a06*/ 	.byte	0xff
	.zero		1


	//   ....[145]....
        /*0a08*/ 	.word	0x000080e0
        /*0a0c*/ 	.word	0x00000000
        /*0a10*/ 	.word	0x00000000
        /*0a14*/ 	.short	0x010a
        /*0a16*/ 	.byte	0xff
	.zero		1


	//   ....[146]....
        /*0a18*/ 	.word	0x00008140
        /*0a1c*/ 	.word	0x00000000
        /*0a20*/ 	.word	0x00000000
        /*0a24*/ 	.short	0x010a
        /*0a26*/ 	.byte	0xff
	.zero		1


	//   ....[147]....
        /*0a28*/ 	.word	0x000081a0
        /*0a2c*/ 	.word	0x00000000
        /*0a30*/ 	.word	0x00000000
        /*0a34*/ 	.short	0x010a
        /*0a36*/ 	.byte	0xff
	.zero		1


	//   ....[148]....
        /*0a38*/ 	.word	0x00008200
        /*0a3c*/ 	.word	0x00000000
        /*0a40*/ 	.word	0x00000000
        /*0a44*/ 	.short	0x010a
        /*0a46*/ 	.byte	0xff
	.zero		1


	//   ....[149]....
        /*0a48*/ 	.word	0x00008260
        /*0a4c*/ 	.word	0x00000000
        /*0a50*/ 	.word	0x00000000
        /*0a54*/ 	.short	0x010a
        /*0a56*/ 	.byte	0xff
	.zero		1


	//   ....[150]....
        /*0a58*/ 	.word	0x000082c0
        /*0a5c*/ 	.word	0x00000000
        /*0a60*/ 	.word	0x00000000
        /*0a64*/ 	.short	0x010a
        /*0a66*/ 	.byte	0xff
	.zero		1


	//   ....[151]....
        /*0a68*/ 	.word	0x00008320
        /*0a6c*/ 	.word	0x00000000
        /*0a70*/ 	.word	0x00000000
        /*0a74*/ 	.short	0x010a
        /*0a76*/ 	.byte	0xff
	.zero		1


	//   ....[152]....
        /*0a78*/ 	.word	0x00008380
        /*0a7c*/ 	.word	0x00000000
        /*0a80*/ 	.word	0x00000000
        /*0a84*/ 	.short	0x010a
        /*0a86*/ 	.byte	0xff
	.zero		1


	//   ....[153]....
        /*0a88*/ 	.word	0x000083e0
        /*0a8c*/ 	.word	0x00000000
        /*0a90*/ 	.word	0x00000000
        /*0a94*/ 	.short	0x010a
        /*0a96*/ 	.byte	0xff
	.zero		1


	//   ....[154]....
        /*0a98*/ 	.word	0x00008440
        /*0a9c*/ 	.word	0x00000000
        /*0aa0*/ 	.word	0x00000000
        /*0aa4*/ 	.short	0x010a
        /*0aa6*/ 	.byte	0xff
	.zero		1


	//   ....[155]....
        /*0aa8*/ 	.word	0x000084a0
        /*0aac*/ 	.word	0x00000000
        /*0ab0*/ 	.word	0x00000000
        /*0ab4*/ 	.short	0x010a
        /*0ab6*/ 	.byte	0xff
	.zero		1


	//   ....[156]....
        /*0ab8*/ 	.word	0x00008500
        /*0abc*/ 	.word	0x00000000
        /*0ac0*/ 	.word	0x00000000
        /*0ac4*/ 	.short	0x010a
        /*0ac6*/ 	.byte	0xff
	.zero		1


	//   ....[157]....
        /*0ac8*/ 	.word	0x00008560
        /*0acc*/ 	.word	0x00000000
        /*0ad0*/ 	.word	0x00000000
        /*0ad4*/ 	.short	0x010a
        /*0ad6*/ 	.byte	0xff
	.zero		1


	//   ....[158]....
        /*0ad8*/ 	.word	0x000085b0
        /*0adc*/ 	.word	0x00000000
        /*0ae0*/ 	.word	0x000001c0
        /*0ae4*/ 	.short	0x010a
        /*0ae6*/ 	.byte	0xff
	.zero		1


	//   ....[159]....
        /*0ae8*/ 	.word	0x00008610
        /*0aec*/ 	.word	0x00000000
        /*0af0*/ 	.word	0x00000170
        /*0af4*/ 	.short	0x010a
        /*0af6*/ 	.byte	0xff
	.zero		1


	//   ....[160]....
        /*0af8*/ 	.word	0x00008660
        /*0afc*/ 	.word	0x00000000
        /*0b00*/ 	.word	0x00000160
        /*0b04*/ 	.short	0x010a
        /*0b06*/ 	.byte	0xff
	.zero		1


	//   ....[161]....
        /*0b08*/ 	.word	0x000086c0
        /*0b0c*/ 	.word	0x00000000
        /*0b10*/ 	.word	0x00000170
        /*0b14*/ 	.short	0x010a
        /*0b16*/ 	.byte	0xff
	.zero		1


	//   ....[162]....
        /*0b18*/ 	.word	0x00008720
        /*0b1c*/ 	.word	0x00000000
        /*0b20*/ 	.word	0x00000008
        /*0b24*/ 	.short	0x010a
        /*0b26*/ 	.byte	0xff
	.zero		1


	//   ....[163]....
        /*0b28*/ 	.word	0x00008800
        /*0b2c*/ 	.word	0x00000000
        /*0b30*/ 	.word	0x00000008
        /*0b34*/ 	.short	0x010a
        /*0b36*/ 	.byte	0xff
	.zero		1


	//   ....[164]....
        /*0b38*/ 	.word	0x00008850
        /*0b3c*/ 	.word	0x00000000
        /*0b40*/ 	.word	0x00000160
        /*0b44*/ 	.short	0x010a
        /*0b46*/ 	.byte	0xff
	.zero		1


	//   ....[165]....
        /*0b48*/ 	.word	0x000088b0
        /*0b4c*/ 	.word	0x00000000
        /*0b50*/ 	.word	0x000001a0
        /*0b54*/ 	.short	0x010a
        /*0b56*/ 	.byte	0xff
	.zero		1


	//   ....[166]....
        /*0b58*/ 	.word	0x00008910
        /*0b5c*/ 	.word	0x00000000
        /*0b60*/ 	.word	0x00000000
        /*0b64*/ 	.short	0x010a
        /*0b66*/ 	.byte	0xff
	.zero		1


	//   ....[167]....
        /*0b68*/ 	.word	0x00008970
        /*0b6c*/ 	.word	0x00000000
        /*0b70*/ 	.word	0x00000000
        /*0b74*/ 	.short	0x010a
        /*0b76*/ 	.byte	0xff
	.zero		1


	//   ....[168]....
        /*0b78*/ 	.word	0x000089d0
        /*0b7c*/ 	.word	0x00000000
        /*0b80*/ 	.word	0x00000000
        /*0b84*/ 	.short	0x010a
        /*0b86*/ 	.byte	0xff
	.zero		1


	//   ....[169]....
        /*0b88*/ 	.word	0x00008a30
        /*0b8c*/ 	.word	0x00000000
        /*0b90*/ 	.word	0x00000000
        /*0b94*/ 	.short	0x010a
        /*0b96*/ 	.byte	0xff
	.zero		1


	//   ....[170]....
        /*0b98*/ 	.word	0x00008a90
        /*0b9c*/ 	.word	0x00000000
        /*0ba0*/ 	.word	0x000001e0
        /*0ba4*/ 	.short	0x010a
        /*0ba6*/ 	.byte	0xff
	.zero		1


	//   ....[171]....
        /*0ba8*/ 	.word	0x00008ae0
        /*0bac*/ 	.word	0x00000000
        /*0bb0*/ 	.word	0x00000160
        /*0bb4*/ 	.short	0x010a
        /*0bb6*/ 	.byte	0xff
	.zero		1


	//   ....[172]....
        /*0bb8*/ 	.word	0x00008b40
        /*0bbc*/ 	.word	0x00000000
        /*0bc0*/ 	.word	0x00000158
        /*0bc4*/ 	.short	0x010a
        /*0bc6*/ 	.byte	0xff
	.zero		1


	//   ....[173]....
        /*0bc8*/ 	.word	0x00008ba0
        /*0bcc*/ 	.word	0x00000003
        /*0bd0*/ 	.word	0x00000148
        /*0bd4*/ 	.short	0x010a
        /*0bd6*/ 	.byte	0xff
	.zero		1


	//   ....[174]....
        /*0bd8*/ 	.word	0x00008bf0
        /*0bdc*/ 	.word	0x00000000
        /*0be0*/ 	.word	0x00000160
        /*0be4*/ 	.short	0x010a
        /*0be6*/ 	.byte	0xff
	.zero		1


	//   ....[175]....
        /*0be8*/ 	.word	0x00008c50
        /*0bec*/ 	.word	0x00000000
        /*0bf0*/ 	.word	0x00000140
        /*0bf4*/ 	.short	0x010a
        /*0bf6*/ 	.byte	0xff
	.zero		1


	//   ....[176]....
        /*0bf8*/ 	.word	0x00008ca0
        /*0bfc*/ 	.word	0x000000f1
        /*0c00*/ 	.word	0x00000180
        /*0c04*/ 	.short	0x010a
        /*0c06*/ 	.byte	0xff
	.zero		1


	//----- nvinfo : EIATTR_NUM_MBARRIERS
	.align		4
.L_47:
        /*0c08*/ 	.byte	0x03, 0x38
        /*0c0a*/ 	.short	0x003d


	//----- nvinfo : EIATTR_EXIT_INSTR_OFFSETS
	.align		4
        /*0c0c*/ 	.byte	0x04, 0x1c
        /*0c0e*/ 	.short	(.L_49 - .L_48)


	//   ....[0]....
.L_48:
        /*0c10*/ 	.word	0x000032d0


	//   ....[1]....
        /*0c14*/ 	.word	0x000037d0


	//   ....[2]....
        /*0c18*/ 	.word	0x00003830


	//   ....[3]....
        /*0c1c*/ 	.word	0x00004ad0


	//   ....[4]....
        /*0c20*/ 	.word	0x00005600


	//   ....[5]....
        /*0c24*/ 	.word	0x00005640


	//   ....[6]....
        /*0c28*/ 	.word	0x00007d20


	//----- nvinfo : EIATTR_MAX_THREADS
	.align		4
.L_49:
        /*0c2c*/ 	.byte	0x04, 0x05
        /*0c2e*/ 	.short	(.L_51 - .L_50)
.L_50:
        /*0c30*/ 	.word	0x00000100
        /*0c34*/ 	.word	0x00000001
        /*0c38*/ 	.word	0x00000001


	//----- nvinfo : EIATTR_CRS_STACK_SIZE
	.align		4
.L_51:
        /*0c3c*/ 	.byte	0x04, 0x1e
        /*0c3e*/ 	.short	(.L_53 - .L_52)
.L_52:
        /*0c40*/ 	.word	0x00000000


	//----- nvinfo : EIATTR_CBANK_PARAM_SIZE
	.align		4
.L_53:
        /*0c44*/ 	.byte	0x03, 0x19
        /*0c46*/ 	.short	0x0800


	//----- nvinfo : EIATTR_PARAM_CBANK
	.align		4
        /*0c48*/ 	.byte	0x04, 0x0a
        /*0c4a*/ 	.short	(.L_55 - .L_54)
	.align		4
.L_54:
        /*0c4c*/ 	.word	index@(.nv.constant0._ZN7cutlass13device_kernelINS_4gemm6kernel13GemmUniversalIN4cute5tupleIJiiiiEEENS1_10collective13CollectiveMmaINS1_35MainloopSm100TmaUmmaWarpSpecializedILi20ELi2ELi4ENS5_IJNS4_1CILi2EEENSA_ILi1EEESC_EEEEENS5_IJNSA_ILi256EEENSA_ILi64EEESG_EEENS_12float_e4m3_tENS5_IJlSC_lEEESI_SJ_NS4_8TiledMMAINS4_8MMA_AtomIJNS4_10MMA_TraitsINS4_25SM100_MMA_F8F6F4_2x1SM_SSEJSI_SI_fSF_SG_NS4_17integral_constantINS4_4UMMA5MajorELSQ_0EEESR_NSO_INSP_7ScaleInELSS_0EEEST_EEEEEENS4_6LayoutINS5_IJSC_SC_SC_EEENS5_IJNSA_ILi0EEESY_SY_EEEEENS5_IJNS4_10UnderscoreES11_S11_EEEEENS4_18SM100_TMA_2SM_LOADENS4_14ComposedLayoutINS4_7SwizzleILi2ELi4ELi3EEENS4_18smem_ptr_flag_bitsILi8EEENSW_INS5_IJNSA_ILi8EEESG_EEENS5_IJSG_SC_EEEEEEEvNS4_8identityES14_S1E_vS1F_EENS_8epilogue10collective18CollectiveEpilogueINS1H_23Sm100TmaWarpSpecializedILi1ELi1ELi64ELb0ELb0EEEJNS5_IJNSA_ILi128EEESG_SG_EEENS5_IJNSW_IS1M_SC_EENSW_ISG_SC_EEEEESI_SJ_SI_SJ_NS1H_6fusion15FusionCallbacksIS1L_NS1R_23LinCombPerRowBiasEltActINS1H_6thread4ReLuESI_fSI_SI_fLi16ELNS_15FloatRoundStyleE2EEES1N_S1Q_JEEENS4_5SM1004TMEM4LOAD26SM100_TMEM_LOAD_32dp32b64xENS4_13SM90_TMA_LOADES1E_NS4_39AutoVectorizingCopyWithAssumedAlignmentILi128EEENS4_14SM90_TMA_STOREES1E_S25_S25_EEEvvEEEEvNT_6ParamsE)
        /*0c50*/ 	.short	0x0380
        /*0c52*/ 	.short	0x0800


	//----- nvinfo : EIATTR_SW_WAR
	.align		4
.L_55:
        /*0c54*/ 	.byte	0x04, 0x36
        /*0c56*/ 	.short	(.L_57 - .L_56)
.L_56:
        /*0c58*/ 	.word	0x00000008
.L_57:


//--------------------- .nv.callgraph             --------------------------
	.section	.nv.callgraph,"",@"SHT_CUDA_CALLGRAPH"
	.align	4
	.sectionentsize	8
	.align		4
        /*0000*/ 	.word	0x00000000
	.align		4
        /*0004*/ 	.word	0xffffffff
	.align		4
        /*0008*/ 	.word	index@(_ZN7cutlass13device_kernelINS_4gemm6kernel13GemmUniversalIN4cute5tupleIJiiiiEEENS1_10collective13CollectiveMmaINS1_35MainloopSm100TmaUmmaWarpSpecializedILi20ELi2ELi4ENS5_IJNS4_1CILi2EEENSA_ILi1EEESC_EEEEENS5_IJNSA_ILi256EEENSA_ILi64EEESG_EEENS_12float_e4m3_tENS5_IJlSC_lEEESI_SJ_NS4_8TiledMMAINS4_8MMA_AtomIJNS4_10MMA_TraitsINS4_25SM100_MMA_F8F6F4_2x1SM_SSEJSI_SI_fSF_SG_NS4_17integral_constantINS4_4UMMA5MajorELSQ_0EEESR_NSO_INSP_7ScaleInELSS_0EEEST_EEEEEENS4_6LayoutINS5_IJSC_SC_SC_EEENS5_IJNSA_ILi0EEESY_SY_EEEEENS5_IJNS4_10UnderscoreES11_S11_EEEEENS4_18SM100_TMA_2SM_LOADENS4_14ComposedLayoutINS4_7SwizzleILi2ELi4ELi3EEENS4_18smem_ptr_flag_bitsILi8EEENSW_INS5_IJNSA_ILi8EEESG_EEENS5_IJSG_SC_EEEEEEEvNS4_8identityES14_S1E_vS1F_EENS_8epilogue10collective18CollectiveEpilogueINS1H_23Sm100TmaWarpSpecializedILi1ELi1ELi64ELb0ELb0EEEJNS5_IJNSA_ILi128EEESG_SG_EEENS5_IJNSW_IS1M_SC_EENSW_ISG_SC_EEEEESI_SJ_SI_SJ_NS1H_6fusion15FusionCallbacksIS1L_NS1R_23LinCombPerRowBiasEltActINS1H_6thread4ReLuESI_fSI_SI_fLi16ELNS_15FloatRoundStyleE2EEES1N_S1Q_JEEENS4_5SM1004TMEM4LOAD26SM100_TMEM_LOAD_32dp32b64xENS4_13SM90_TMA_LOADES1E_NS4_39AutoVectorizingCopyWithAssumedAlignmentILi128EEENS4_14SM90_TMA_STOREES1E_S25_S25_EEEvvEEEEvNT_6ParamsE)
	.align		4
        /*000c*/ 	.word	index@(__assertfail)
	.align		4
        /*0010*/ 	.word	0x00000000
	.align		4
        /*0014*/ 	.word	0xfffffffe
	.align		4
        /*0018*/ 	.word	0x00000000
	.align		4
        /*001c*/ 	.word	0xfffffffd
	.align		4
        /*0020*/ 	.word	0x00000000
	.align		4
        /*0024*/ 	.word	0xfffffffc


//--------------------- .nv.constant4             --------------------------
	.section	.nv.constant4,"a",@progbits
	.align	8
	.align		8
.nv.constant4:
        /*0000*/ 	.dword	__assertfail
	.align		8
        /*0008*/ 	.dword	__unnamed_1
	.align		8
        /*0010*/ 	.dword	__unnamed_2
	.align		8
        /*0018*/ 	.dword	_ZN39_INTERNAL_5de49a1e_4_k_cu_98383672_31084cuda3std3__45__cpo5beginE
	.align		8
        /*0020*/ 	.dword	_ZN39_INTERNAL_5de49a1e_4_k_cu_98383672_31084cuda3std3__45__cpo3endE
	.align		8
        /*0028*/ 	.dword	_ZN39_INTERNAL_5de49a1e_4_k_cu_98383672_31084cuda3std3__45__cpo6cbeginE
	.align		8
        /*0030*/ 	.dword	_ZN39_INTERNAL_5de49a1e_4_k_cu_98383672_31084cuda3std3__45__cpo4cendE
	.align		8
        /*0038*/ 	.dword	_ZN39_INTERNAL_5de49a1e_4_k_cu_98383672_31084cuda3std3__441_GLOBAL__N__5de49a1e_4_k_cu_98383672_31086ignoreE
	.align		8
        /*0040*/ 	.dword	_ZN39_INTERNAL_5de49a1e_4_k_cu_98383672_31084cuda3std3__419piecewise_constructE
	.align		8
        /*0048*/ 	.dword	_ZN39_INTERNAL_5de49a1e_4_k_cu_98383672_31084cuda3std3__48in_placeE
	.align		8
        /*0050*/ 	.dword	_ZN39_INTERNAL_5de49a1e_4_k_cu_98383672_31084cuda3std6ranges3__45__cpo4swapE
	.align		8
        /*0058*/ 	.dword	_ZN39_INTERNAL_5de49a1e_4_k_cu_98383672_31084cuda3std6ranges3__45__cpo9iter_moveE
	.align		8
        /*0060*/ 	.dword	_ZN39_INTERNAL_5de49a1e_4_k_cu_98383672_31084cute7productE
	.align		8
        /*0068*/ 	.dword	_ZN39_INTERNAL_5de49a1e_4_k_cu_98383672_31084cute1_E
	.align		8
        /*0070*/ 	.dword	$str$25
	.align		8
        /*0078*/ 	.dword	$str$26
	.align		8
        /*0080*/ 	.dword	$str$27
	.align		8
        /*0088*/ 	.dword	$str$28


//--------------------- .text._ZN7cutlass13device_kernelINS_4gemm6kernel13GemmUniversalIN4cute5tupleIJiiiiEEENS1_10collective13CollectiveMmaINS1_35MainloopSm100TmaUmmaWarpSpecializedILi20ELi2ELi4ENS5_IJNS4_1CILi2EEENSA_ILi1EEESC_EEEEENS5_IJNSA_ILi256EEENSA_ILi64EEESG_EEENS_12float_e4m3_tENS5_IJlSC_lEEESI_SJ_NS4_8TiledMMAINS4_8MMA_AtomIJNS4_10MMA_TraitsINS4_25SM100_MMA_F8F6F4_2x1SM_SSEJSI_SI_fSF_SG_NS4_17integral_constantINS4_4UMMA5MajorELSQ_0EEESR_NSO_INSP_7ScaleInELSS_0EEEST_EEEEEENS4_6LayoutINS5_IJSC_SC_SC_EEENS5_IJNSA_ILi0EEESY_SY_EEEEENS5_IJNS4_10UnderscoreES11_S11_EEEEENS4_18SM100_TMA_2SM_LOADENS4_14ComposedLayoutINS4_7SwizzleILi2ELi4ELi3EEENS4_18smem_ptr_flag_bitsILi8EEENSW_INS5_IJNSA_ILi8EEESG_EEENS5_IJSG_SC_EEEEEEEvNS4_8identityES14_S1E_vS1F_EENS_8epilogue10collective18CollectiveEpilogueINS1H_23Sm100TmaWarpSpecializedILi1ELi1ELi64ELb0ELb0EEEJNS5_IJNSA_ILi128EEESG_SG_EEENS5_IJNSW_IS1M_SC_EENSW_ISG_SC_EEEEESI_SJ_SI_SJ_NS1H_6fusion15FusionCallbacksIS1L_NS1R_23LinCombPerRowBiasEltActINS1H_6thread4ReLuESI_fSI_SI_fLi16ELNS_15FloatRoundStyleE2EEES1N_S1Q_JEEENS4_5SM1004TMEM4LOAD26SM100_TMEM_LOAD_32dp32b64xENS4_13SM90_TMA_LOADES1E_NS4_39AutoVectorizingCopyWithAssumedAlignmentILi128EEENS4_14SM90_TMA_STOREES1E_S25_S25_EEEvvEEEEvNT_6ParamsE --------------------------
	.section	.text._ZN7cutlass13device_kernelINS_4gemm6kernel13GemmUniversalIN4cute5tupleIJiiiiEEENS1_10collective13CollectiveMmaINS1_35MainloopSm100TmaUmmaWarpSpecializedILi20ELi2ELi4ENS5_IJNS4_1CILi2EEENSA_ILi1EEESC_EEEEENS5_IJNSA_ILi256EEENSA_ILi64EEESG_EEENS_12float_e4m3_tENS5_IJlSC_lEEESI_SJ_NS4_8TiledMMAINS4_8MMA_AtomIJNS4_10MMA_TraitsINS4_25SM100_MMA_F8F6F4_2x1SM_SSEJSI_SI_fSF_SG_NS4_17integral_constantINS4_4UMMA5MajorELSQ_0EEESR_NSO_INSP_7ScaleInELSS_0EEEST_EEEEEENS4_6LayoutINS5_IJSC_SC_SC_EEENS5_IJNSA_ILi0EEESY_SY_EEEEENS5_IJNS4_10UnderscoreES11_S11_EEEEENS4_18SM100_TMA_2SM_LOADENS4_14ComposedLayoutINS4_7SwizzleILi2ELi4ELi3EEENS4_18smem_ptr_flag_bitsILi8EEENSW_INS5_IJNSA_ILi8EEESG_EEENS5_IJSG_SC_EEEEEEEvNS4_8identityES14_S1E_vS1F_EENS_8epilogue10collective18CollectiveEpilogueINS1H_23Sm100TmaWarpSpecializedILi1ELi1ELi64ELb0ELb0EEEJNS5_IJNSA_ILi128EEESG_SG_EEENS5_IJNSW_IS1M_SC_EENSW_ISG_SC_EEEEESI_SJ_SI_SJ_NS1H_6fusion15FusionCallbacksIS1L_NS1R_23LinCombPerRowBiasEltActINS1H_6thread4ReLuESI_fSI_SI_fLi16ELNS_15FloatRoundStyleE2EEES1N_S1Q_JEEENS4_5SM1004TMEM4LOAD26SM100_TMEM_LOAD_32dp32b64xENS4_13SM90_TMA_LOADES1E_NS4_39AutoVectorizingCopyWithAssumedAlignmentILi128EEENS4_14SM90_TMA_STOREES1E_S25_S25_EEEvvEEEEvNT_6ParamsE,"ax",@progbits
	.align	128
.text._ZN7cutlass13device_kernelINS_4gemm6kernel13GemmUniversalIN4cute5tupleIJiiiiEEENS1_10collective13CollectiveMmaINS1_35MainloopSm100TmaUmmaWarpSpecializedILi20ELi2ELi4ENS5_IJNS4_1CILi2EEENSA_ILi1EEESC_EEEEENS5_IJNSA_ILi256EEENSA_ILi64EEESG_EEENS_12float_e4m3_tENS5_IJlSC_lEEESI_SJ_NS4_8TiledMMAINS4_8MMA_AtomIJNS4_10MMA_TraitsINS4_25SM100_MMA_F8F6F4_2x1SM_SSEJSI_SI_fSF_SG_NS4_17integral_constantINS4_4UMMA5MajorELSQ_0EEESR_NSO_INSP_7ScaleInELSS_0EEEST_EEEEEENS4_6LayoutINS5_IJSC_SC_SC_EEENS5_IJNSA_ILi0EEESY_SY_EEEEENS5_IJNS4_10UnderscoreES11_S11_EEEEENS4_18SM100_TMA_2SM_LOADENS4_14ComposedLayoutINS4_7SwizzleILi2ELi4ELi3EEENS4_18smem_ptr_flag_bitsILi8EEENSW_INS5_IJNSA_ILi8EEESG_EEENS5_IJSG_SC_EEEEEEEvNS4_8identityES14_S1E_vS1F_EENS_8epilogue10collective18CollectiveEpilogueINS1H_23Sm100TmaWarpSpecializedILi1ELi1ELi64ELb0ELb0EEEJNS5_IJNSA_ILi128EEESG_SG_EEENS5_IJNSW_IS1M_SC_EENSW_ISG_SC_EEEEESI_SJ_SI_SJ_NS1H_6fusion15FusionCallbacksIS1L_NS1R_23LinCombPerRowBiasEltActINS1H_6thread4ReLuESI_fSI_SI_fLi16ELNS_15FloatRoundStyleE2EEES1N_S1Q_JEEENS4_5SM1004TMEM4LOAD26SM100_TMEM_LOAD_32dp32b64xENS4_13SM90_TMA_LOADES1E_NS4_39AutoVectorizingCopyWithAssumedAlignmentILi128EEENS4_14SM90_TMA_STOREES1E_S25_S25_EEEvvEEEEvNT_6ParamsE:
        .type           _ZN7cutlass13device_kernelINS_4gemm6kernel13GemmUniversalIN4cute5tupleIJiiiiEEENS1_10collective13CollectiveMmaINS1_35MainloopSm100TmaUmmaWarpSpecializedILi20ELi2ELi4ENS5_IJNS4_1CILi2EEENSA_ILi1EEESC_EEEEENS5_IJNSA_ILi256EEENSA_ILi64EEESG_EEENS_12float_e4m3_tENS5_IJlSC_lEEESI_SJ_NS4_8TiledMMAINS4_8MMA_AtomIJNS4_10MMA_TraitsINS4_25SM100_MMA_F8F6F4_2x1SM_SSEJSI_SI_fSF_SG_NS4_17integral_constantINS4_4UMMA5MajorELSQ_0EEESR_NSO_INSP_7ScaleInELSS_0EEEST_EEEEEENS4_6LayoutINS5_IJSC_SC_SC_EEENS5_IJNSA_ILi0EEESY_SY_EEEEENS5_IJNS4_10UnderscoreES11_S11_EEEEENS4_18SM100_TMA_2SM_LOADENS4_14ComposedLayoutINS4_7SwizzleILi2ELi4ELi3EEENS4_18smem_ptr_flag_bitsILi8EEENSW_INS5_IJNSA_ILi8EEESG_EEENS5_IJSG_SC_EEEEEEEvNS4_8identityES14_S1E_vS1F_EENS_8epilogue10collective18CollectiveEpilogueINS1H_23Sm100TmaWarpSpecializedILi1ELi1ELi64ELb0ELb0EEEJNS5_IJNSA_ILi128EEESG_SG_EEENS5_IJNSW_IS1M_SC_EENSW_ISG_SC_EEEEESI_SJ_SI_SJ_NS1H_6fusion15FusionCallbacksIS1L_NS1R_23LinCombPerRowBiasEltActINS1H_6thread4ReLuESI_fSI_SI_fLi16ELNS_15FloatRoundStyleE2EEES1N_S1Q_JEEENS4_5SM1004TMEM4LOAD26SM100_TMEM_LOAD_32dp32b64xENS4_13SM90_TMA_LOADES1E_NS4_39AutoVectorizingCopyWithAssumedAlignmentILi128EEENS4_14SM90_TMA_STOREES1E_S25_S25_EEEvvEEEEvNT_6ParamsE,@function
        .size           _ZN7cutlass13device_kernelINS_4gemm6kernel13GemmUniversalIN4cute5tupleIJiiiiEEENS1_10collective13CollectiveMmaINS1_35MainloopSm100TmaUmmaWarpSpecializedILi20ELi2ELi4ENS5_IJNS4_1CILi2EEENSA_ILi1EEESC_EEEEENS5_IJNSA_ILi256EEENSA_ILi64EEESG_EEENS_12float_e4m3_tENS5_IJlSC_lEEESI_SJ_NS4_8TiledMMAINS4_8MMA_AtomIJNS4_10MMA_TraitsINS4_25SM100_MMA_F8F6F4_2x1SM_SSEJSI_SI_fSF_SG_NS4_17integral_constantINS4_4UMMA5MajorELSQ_0EEESR_NSO_INSP_7ScaleInELSS_0EEEST_EEEEEENS4_6LayoutINS5_IJSC_SC_SC_EEENS5_IJNSA_ILi0EEESY_SY_EEEEENS5_IJNS4_10UnderscoreES11_S11_EEEEENS4_18SM100_TMA_2SM_LOADENS4_14ComposedLayoutINS4_7SwizzleILi2ELi4ELi3EEENS4_18smem_ptr_flag_bitsILi8EEENSW_INS5_IJNSA_ILi8EEESG_EEENS5_IJSG_SC_EEEEEEEvNS4_8identityES14_S1E_vS1F_EENS_8epilogue10collective18CollectiveEpilogueINS1H_23Sm100TmaWarpSpecializedILi1ELi1ELi64ELb0ELb0EEEJNS5_IJNSA_ILi128EEESG_SG_EEENS5_IJNSW_IS1M_SC_EENSW_ISG_SC_EEEEESI_SJ_SI_SJ_NS1H_6fusion15FusionCallbacksIS1L_NS1R_23LinCombPerRowBiasEltActINS1H_6thread4ReLuESI_fSI_SI_fLi16ELNS_15FloatRoundStyleE2EEES1N_S1Q_JEEENS4_5SM1004TMEM4LOAD26SM100_TMEM_LOAD_32dp32b64xENS4_13SM90_TMA_LOADES1E_NS4_39AutoVectorizingCopyWithAssumedAlignmentILi128EEENS4_14SM90_TMA_STOREES1E_S25_S25_EEEvvEEEEvNT_6ParamsE,(.L_x_200 - _ZN7cutlass13device_kernelINS_4gemm6kernel13GemmUniversalIN4cute5tupleIJiiiiEEENS1_10collective13CollectiveMmaINS1_35MainloopSm100TmaUmmaWarpSpecializedILi20ELi2ELi4ENS5_IJNS4_1CILi2EEENSA_ILi1EEESC_EEEEENS5_IJNSA_ILi256EEENSA_ILi64EEESG_EEENS_12float_e4m3_tENS5_IJlSC_lEEESI_SJ_NS4_8TiledMMAINS4_8MMA_AtomIJNS4_10MMA_TraitsINS4_25SM100_MMA_F8F6F4_2x1SM_SSEJSI_SI_fSF_SG_NS4_17integral_constantINS4_4UMMA5MajorELSQ_0EEESR_NSO_INSP_7ScaleInELSS_0EEEST_EEEEEENS4_6LayoutINS5_IJSC_SC_SC_EEENS5_IJNSA_ILi0EEESY_SY_EEEEENS5_IJNS4_10UnderscoreES11_S11_EEEEENS4_18SM100_TMA_2SM_LOADENS4_14ComposedLayoutINS4_7SwizzleILi2ELi4ELi3EEENS4_18smem_ptr_flag_bitsILi8EEENSW_INS5_IJNSA_ILi8EEESG_EEENS5_IJSG_SC_EEEEEEEvNS4_8identityES14_S1E_vS1F_EENS_8epilogue10collective18CollectiveEpilogueINS1H_23Sm100TmaWarpSpecializedILi1ELi1ELi64ELb0ELb0EEEJNS5_IJNSA_ILi128EEESG_SG_EEENS5_IJNSW_IS1M_SC_EENSW_ISG_SC_EEEEESI_SJ_SI_SJ_NS1H_6fusion15FusionCallbacksIS1L_NS1R_23LinCombPerRowBiasEltActINS1H_6thread4ReLuESI_fSI_SI_fLi16ELNS_15FloatRoundStyleE2EEES1N_S1Q_JEEENS4_5SM1004TMEM4LOAD26SM100_TMEM_LOAD_32dp32b64xENS4_13SM90_TMA_LOADES1E_NS4_39AutoVectorizingCopyWithAssumedAlignmentILi128EEENS4_14SM90_TMA_STOREES1E_S25_S25_EEEvvEEEEvNT_6ParamsE)
        .other          _ZN7cutlass13device_kernelINS_4gemm6kernel13GemmUniversalIN4cute5tupleIJiiiiEEENS1_10collective13CollectiveMmaINS1_35MainloopSm100TmaUmmaWarpSpecializedILi20ELi2ELi4ENS5_IJNS4_1CILi2EEENSA_ILi1EEESC_EEEEENS5_IJNSA_ILi256EEENSA_ILi64EEESG_EEENS_12float_e4m3_tENS5_IJlSC_lEEESI_SJ_NS4_8TiledMMAINS4_8MMA_AtomIJNS4_10MMA_TraitsINS4_25SM100_MMA_F8F6F4_2x1SM_SSEJSI_SI_fSF_SG_NS4_17integral_constantINS4_4UMMA5MajorELSQ_0EEESR_NSO_INSP_7ScaleInELSS_0EEEST_EEEEEENS4_6LayoutINS5_IJSC_SC_SC_EEENS5_IJNSA_ILi0EEESY_SY_EEEEENS5_IJNS4_10UnderscoreES11_S11_EEEEENS4_18SM100_TMA_2SM_LOADENS4_14ComposedLayoutINS4_7SwizzleILi2ELi4ELi3EEENS4_18smem_ptr_flag_bitsILi8EEENSW_INS5_IJNSA_ILi8EEESG_EEENS5_IJSG_SC_EEEEEEEvNS4_8identityES14_S1E_vS1F_EENS_8epilogue10collective18CollectiveEpilogueINS1H_23Sm100TmaWarpSpecializedILi1ELi1ELi64ELb0ELb0EEEJNS5_IJNSA_ILi128EEESG_SG_EEENS5_IJNSW_IS1M_SC_EENSW_ISG_SC_EEEEESI_SJ_SI_SJ_NS1H_6fusion15FusionCallbacksIS1L_NS1R_23LinCombPerRowBiasEltActINS1H_6thread4ReLuESI_fSI_SI_fLi16ELNS_15FloatRoundStyleE2EEES1N_S1Q_JEEENS4_5SM1004TMEM4LOAD26SM100_TMEM_LOAD_32dp32b64xENS4_13SM90_TMA_LOADES1E_NS4_39AutoVectorizingCopyWithAssumedAlignmentILi128EEENS4_14SM90_TMA_STOREES1E_S25_S25_EEEvvEEEEvNT_6ParamsE,@"STO_CUDA_ENTRY STV_DEFAULT"
_ZN7cutlass13device_kernelINS_4gemm6kernel13GemmUniversalIN4cute5tupleIJiiiiEEENS1_10collective13CollectiveMmaINS1_35MainloopSm100TmaUmmaWarpSpecializedILi20ELi2ELi4ENS5_IJNS4_1CILi2EEENSA_ILi1EEESC_EEEEENS5_IJNSA_ILi256EEENSA_ILi64EEESG_EEENS_12float_e4m3_tENS5_IJlSC_lEEESI_SJ_NS4_8TiledMMAINS4_8MMA_AtomIJNS4_10MMA_TraitsINS4_25SM100_MMA_F8F6F4_2x1SM_SSEJSI_SI_fSF_SG_NS4_17integral_constantINS4_4UMMA5MajorELSQ_0EEESR_NSO_INSP_7ScaleInELSS_0EEEST_EEEEEENS4_6LayoutINS5_IJSC_SC_SC_EEENS5_IJNSA_ILi0EEESY_SY_EEEEENS5_IJNS4_10UnderscoreES11_S11_EEEEENS4_18SM100_TMA_2SM_LOADENS4_14ComposedLayoutINS4_7SwizzleILi2ELi4ELi3EEENS4_18smem_ptr_flag_bitsILi8EEENSW_INS5_IJNSA_ILi8EEESG_EEENS5_IJSG_SC_EEEEEEEvNS4_8identityES14_S1E_vS1F_EENS_8epilogue10collective18CollectiveEpilogueINS1H_23Sm100TmaWarpSpecializedILi1ELi1ELi64ELb0ELb0EEEJNS5_IJNSA_ILi128EEESG_SG_EEENS5_IJNSW_IS1M_SC_EENSW_ISG_SC_EEEEESI_SJ_SI_SJ_NS1H_6fusion15FusionCallbacksIS1L_NS1R_23LinCombPerRowBiasEltActINS1H_6thread4ReLuESI_fSI_SI_fLi16ELNS_15FloatRoundStyleE2EEES1N_S1Q_JEEENS4_5SM1004TMEM4LOAD26SM100_TMEM_LOAD_32dp32b64xENS4_13SM90_TMA_LOADES1E_NS4_39AutoVectorizingCopyWithAssumedAlignmentILi128EEENS4_14SM90_TMA_STOREES1E_S25_S25_EEEvvEEEEvNT_6ParamsE:
[----:B------:R-:W1:Y:S01]  /*0000*/  LDC R1, c[0x0][0x37c] ;  /* 0x0000df00ff017b82 */ /* 0x000e620000000800 */
[----:B------:R-:W2:Y:S01]  /*0010*/  S2R R0, SR_TID.X ;  /* 0x0000000000007919 */ /* 0x000ea20000002100 */
[----:B------:R-:W3:Y:S06]  /*0020*/  LDCU.64 UR8, c[0x0][0x890] ;  /* 0x00011200ff0877ac */ /* 0x000eec0008000a00 */
[----:B------:R-:W4:Y:S01]  /*0030*/  S2UR UR37, SR_CgaCtaId ;  /* 0x00000000002579c3 */ /* 0x000f220000008800 */
[----:B------:R-:W-:Y:S02]  /*0040*/  PRMT R215, RZ, 0x7610, R215 ;  /* 0x00007610ffd77816 */ /* 0x000fe400000000d7 */
[----:B------:R-:W-:Y:S01]  /*0050*/  ELECT P0, URZ, PT ;  /* 0x0000000000ff782f */ /* 0x000fe20003800000 */
[----:B------:R-:W1:Y:S01]  /*0060*/  LDCU.64 UR46, c[0x0][0x358] ;  /* 0x00006b00ff2e77ac */ /* 0x000e620008000a00 */
[----:B---3--:R-:W-:-:S04]  /*0070*/  UISETP.NE.U32.AND UP2, UPT, UR8, URZ, UPT ;  /* 0x000000ff0800728c */ /* 0x008fc8000bf45070 */
[----:B------:R-:W-:Y:S02]  /*0080*/  UISETP.NE.AND.EX UP2, UPT, UR9, URZ, UPT, UP2 ;  /* 0x000000ff0900728c */ /* 0x000fe4000bf45320 */
[----:B----4-:R-:W-:Y:S02]  /*0090*/  ULOP3.LUT UR5, UR37, 0x1, URZ, 0xc0, !UPT ;  /* 0x0000000125057892 */ /* 0x010fe4000f8ec0ff */
[----:B------:R-:W-:Y:S01]  /*00a0*/  ULOP3.LUT UR4, UR37, 0x1, URZ, 0x3c, !UPT ;  /* 0x0000000125047892 */ /* 0x000fe2000f8e3cff */
[----:B--2---:R-:W-:-:S05]  /*00b0*/  SHF.R.U32.HI R225, RZ, 0x5, R0 ;  /* 0x00000005ffe17819 */ /* 0x004fca0000011600 */
[----:B------:R-:W2:Y:S02]  /*00c0*/  SHFL.IDX PT, R2, R225, RZ, 0x1f ;  /* 0x00001fffe1027589 */ /* 0x000ea400000e0000 */
[----:B--2---:R-:W-:Y:S01]  /*00d0*/  R2UR UR10, R2 ;  /* 0x00000000020a72ca */ /* 0x004fe200000e0000 */
[----:B-1----:R-:W-:Y:S05]  /*00e0*/  BRA.U UP2, `(.L_x_0) ;  /* 0x00000001022c7547 */ /* 0x002fea000b800000 */
[----:B------:R-:W1:Y:S02]  /*00f0*/  LDCU.64 UR6, c[0x0][0x888] ;  /* 0x00011100ff0677ac */ /* 0x000e640008000a00 */
[----:B-1----:R-:W-:-:S04]  /*0100*/  UISETP.NE.U32.AND UP0, UPT, UR6, URZ, UPT ;  /* 0x000000ff0600728c */ /* 0x002fc8000bf05070 */
[----:B------:R-:W-:-:S09]  /*0110*/  UISETP.NE.AND.EX UP0, UPT, UR7, URZ, UPT, UP0 ;  /* 0x000000ff0700728c */ /* 0x000fd2000bf05300 */
[----:B------:R-:W-:Y:S05]  /*0120*/  BRA.U !UP0, `(.L_x_1) ;  /* 0x0000000108107547 */ /* 0x000fea000b800000 */
[----:B------:R-:W1:Y:S02]  /*0130*/  LDC.64 R2, c[0x0][0x888] ;  /* 0x00022200ff027b82 */ /* 0x000e640000000a00 */
[----:B-1----:R1:W5:Y:S01]  /*0140*/  LDG.E R141, desc[UR46][R2.64] ;  /* 0x0000002e028d7981 */ /* 0x002362000c1e1900 */
[----:B------:R-:W-:Y:S01]  /*0150*/  HFMA2 R215, -RZ, RZ, 0, 5.9604644775390625e-08 ;  /* 0x00000001ffd77431 */ /* 0x000fe200000001ff */
[----:B------:R-:W-:Y:S05]  /*0160*/  BRA `(.L_x_0) ;  /* 0x00000000000c7947 */ /* 0x000fea0003800000 */
.L_x_1:
[----:B------:R-:W1:Y:S01]  /*0170*/  LDCU UR6, c[0x0][0x880] ;  /* 0x00011000ff0677ac */ /* 0x000e620008000800 */
[----:B------:R-:W-:Y:S01]  /*0180*/  HFMA2 R215, -RZ, RZ, 0, 5.9604644775390625e-08 ;  /* 0x00000001ffd77431 */ /* 0x000fe200000001ff */
[----:B-1----:R-:W-:-:S07]  /*0190*/  MOV R141, UR6 ;  /* 0x00000006008d7c02 */ /* 0x002fce0008000f00 */
.L_x_0:
[----:B------:R-:W2:Y:S02]  /*01a0*/  LDCU.64 UR6, c[0x0][0x8b0] ;  /* 0x00011600ff0677ac */ /* 0x000ea40008000a00 */
[----:B--2---:R-:W-:-:S04]  /*01b0*/  UISETP.NE.U32.AND UP0, UPT, UR6, URZ, UPT ;  /* 0x000000ff0600728c */ /* 0x004fc8000bf05070 */
[----:B------:R-:W-:-:S09]  /*01c0*/  UISETP.NE.AND.EX UP0, UPT, UR7, URZ, UPT, UP0 ;  /* 0x000000ff0700728c */ /* 0x000fd2000bf05300 */
[----:B------:R-:W-:Y:S05]  /*01d0*/  BRA.U UP0, `(.L_x_2) ;  /* 0x0000000100247547 */ /* 0x000fea000b800000 */
[----:B------:R-:W2:Y:S02]  /*01e0*/  LDCU.64 UR6, c[0x0][0x8a8] ;  /* 0x00011500ff0677ac */ /* 0x000ea40008000a00 */
[----:B--2---:R-:W-:-:S04]  /*01f0*/  UISETP.NE.U32.AND UP0, UPT, UR6, URZ, UPT ;  /* 0x000000ff0600728c */ /* 0x004fc8000bf05070 */
[----:B------:R-:W-:-:S09]  /*0200*/  UISETP.NE.AND.EX UP0, UPT, UR7, URZ, UPT, UP0 ;  /* 0x000000ff0700728c */ /* 0x000fd2000bf05300 */
[----:B------:R-:W-:Y:S05]  /*0210*/  BRA.U !UP0, `(.L_x_3) ;  /* 0x00000001080c7547 */ /* 0x000fea000b800000 */
[----:B-1----:R-:W1:Y:S02]  /*0220*/  LDC.64 R2, c[0x0][0x8a8] ;  /* 0x00022a00ff027b82 */ /* 0x002e640000000a00 */
[----:B-1----:R2:W5:Y:S01]  /*0230*/  LDG.E R139, desc[UR46][R2.64] ;  /* 0x0000002e028b7981 */ /* 0x002562000c1e1900 */
[----:B------:R-:W-:Y:S05]  /*0240*/  BRA `(.L_x_2) ;  /* 0x0000000000087947 */ /* 0x000fea0003800000 */
.L_x_3:
[----:B------:R-:W2:Y:S02]  /*0250*/  LDCU UR6, c[0x0][0x8a0] ;  /* 0x00011400ff0677ac */ /* 0x000ea40008000800 */
[----:B--2---:R-:W-:Y:S02]  /*0260*/  MOV R139, UR6 ;  /* 0x00000006008b7c02 */ /* 0x004fe40008000f00 */
.L_x_2:
[----:B-12---:R-:W-:Y:S01]  /*0270*/  IMAD.U32 R2, RZ, RZ, UR10 ;  /* 0x0000000aff027e24 */ /* 0x006fe2000f8e00ff */
[----:B------:R-:W-:Y:S04]  /*0280*/  BSSY.RECONVERGENT B0, `(.L_x_4) ;  /* 0x000000c000007945 */ /* 0x000fe80003800200 */
[C---:B------:R-:W-:Y:S02]  /*0290*/  ISETP.NE.OR P2, PT, R2.reuse, 0x1, !P0 ;  /* 0x000000010200780c */ /* 0x040fe40004745670 */
[----:B------:R-:W-:-:S11]  /*02a0*/  ISETP.NE.OR P1, PT, R2, 0x3, !P0 ;  /* 0x000000030200780c */ /* 0x000fd60004725670 */
[----:B------:R-:W-:Y:S05]  /*02b0*/  @P2 BRA `(.L_x_5) ;  /* 0x0000000000202947 */ /* 0x000fea0003800000 */
[----:B------:R-:W1:Y:S02]  /*02c0*/  LDCU.64 UR6, c[0x0][0x348] ;  /* 0x00006900ff0677ac */ /* 0x000e640008000a00 */
[----:B-1----:R-:W-:Y:S02]  /*02d0*/  UIADD3 UR12, UP1, UPT, UR6, 0x80, URZ ;  /* 0x00000080060c7890 */ /* 0x002fe4000ff3e0ff */
[----:B------:R-:W-:Y:S02]  /*02e0*/  UIADD3 UR6, UP0, UPT, UR6, 0x180, URZ ;  /* 0x0000018006067890 */ /* 0x000fe4000ff1e0ff */
[----:B------:R-:W-:Y:S02]  /*02f0*/  UIADD3.X UR13, UPT, UPT, URZ, UR7, URZ, UP1, !UPT ;  /* 0x00000007ff0d7290 */ /* 0x000fe40008ffe4ff */
[----:B------:R-:W-:-:S07]  /*0300*/  UIADD3.X UR7, UPT, UPT, URZ, UR7, URZ, UP0, !UPT ;  /* 0x00000007ff077290 */ /* 0x000fce00087fe4ff */
[----:B------:R1:W-:Y:S02]  /*0310*/  UTMACCTL.PF [UR12] ;  /* 0x000000000c0079b9 */ /* 0x0003e40008040000 */
[----:B------:R1:W-:Y:S02]  /*0320*/  UTMACCTL.PF [UR6] ;  /* 0x00000000060079b9 */ /* 0x0003e40008040000 */
[----:B-1----:R-:W-:Y:S01]  /*0330*/  NOP ;  /* 0x0000000000007918 */ /* 0x002fe20000000000 */
.L_x_5:
[----:B------:R-:W-:Y:S05]  /*0340*/  BSYNC.RECONVERGENT B0 ;  /* 0x0000000000007941 */ /* 0x000fea0003800200 */
.L_x_4:
[----:B------:R-:W-:Y:S04]  /*0350*/  BSSY.RECONVERGENT B0, `(.L_x_6) ;  /* 0x000000a000007945 */ /* 0x000fe80003800200 */
        /* <DEDUP_REMOVED lines=9> */
.L_x_7:
[----:B------:R-:W-:Y:S05]  /*03f0*/  BSYNC.RECONVERGENT B0 ;  /* 0x0000000000007941 */ /* 0x000fea0003800200 */
.L_x_6:
[----:B------:R-:W1:Y:S01]  /*0400*/  LDCU.64 UR6, c[0x0][0x888] ;  /* 0x00011100ff0677ac */ /* 0x000e620008000a00 */
[----:B------:R-:W-:Y:S02]  /*0410*/  UISETP.EQ.U32.AND UP1, UPT, UR8, URZ, UPT ;  /* 0x000000ff0800728c */ /* 0x000fe4000bf22070 */
[----:B------:R-:W-:Y:S02]  /*0420*/  UPLOP3.LUT UP5, UPT, UPT, UPT, UPT, 0x40, 0x4 ;  /* 0x000000000004789c */ /* 0x000fe40003fae870 */
[----:B-1----:R-:W-:-:S04]  /*0430*/  UISETP.NE.U32.AND UP0, UPT, UR6, URZ, UPT ;  /* 0x000000ff0600728c */ /* 0x002fc8000bf05070 */
[----:B------:R-:W-:-:S04]  /*0440*/  UISETP.NE.AND.EX UP0, UPT, UR7, URZ, UPT, UP0 ;  /* 0x000000ff0700728c */ /* 0x000fc8000bf05300 */
[----:B------:R-:W-:-:S04]  /*0450*/  UISETP.EQ.OR.EX UP3, UPT, UR9, URZ, !UP0, UP1 ;  /* 0x000000ff0900728c */ /* 0x000fc8000c762710 */
[----:B------:R-:W-:-:S05]  /*0460*/  UP2UR UR51, UPR, URZ, 0x8 ;  /* 0x00000008ff337883 */ /* 0x000fca0008000000 */
[----:B------:R-:W-:Y:S07]  /*0470*/  BRA.U !UP3, `(.L_x_8) ;  /* 0x000000010b147547 */ /* 0x000fee000b800000 */
[----:B------:R-:W-:Y:S01]  /*0480*/  PLOP3.LUT P2, PT, PT, PT, UP2, 0x80, 0x8 ;  /* 0x000000000008781c */ /* 0x000fe20003f4f028 */
[----:B------:R-:W-:-:S12]  /*0490*/  UPLOP3.LUT UP5, UPT, UPT, UPT, UP0, 0x40, 0x4 ;  /* 0x000000000004789c */ /* 0x000fd80003fae800 */
[----:B-----5:R-:W-:-:S13]  /*04a0*/  @!P2 FSETP.EQ.AND P1, PT, R141, RZ, PT ;  /* 0x000000ff8d00a20b */ /* 0x020fda0003f22000 */
[----:B------:R-:W-:Y:S01]  /*04b0*/  @!P2 VOTEU.ANY UP1, P1 ;  /* 0x0000000000ffa886 */ /* 0x000fe20000820100 */
[----:B------:R-:W-:-:S11]  /*04c0*/  @!UP2 UPLOP3.LUT UP5, UPT, UPT, UPT, UP1, 0x80, 0x8 ;  /* 0x000000000008a89c */ /* 0x000fd60003faf010 */
.L_x_8:
[----:B------:R-:W1:Y:S01]  /*04d0*/  SHFL.IDX PT, R2, R225, RZ, 0x1f ;  /* 0x00001fffe1027589 */ /* 0x000e6200000e0000 */
[----:B------:R-:W-:-:S04]  /*04e0*/  UISETP.NE.AND UP1, UPT, UR10, 0x2, UPT ;  /* 0x000000020a00788c */ /* 0x000fc8000bf25270 */
[----:B------:R-:W-:Y:S02]  /*04f0*/  UISETP.EQ.AND UP2, UPT, UR5, URZ, !UP1 ;  /* 0x000000ff0500728c */ /* 0x000fe4000cf42270 */
[----:B------:R-:W-:-:S04]  /*0500*/  USEL UR7, URZ, 0x1, UP1 ;  /* 0x00000001ff077887 */ /* 0x000fc80008800000 */
[----:B------:R-:W-:Y:S02]  /*0510*/  PLOP3.LUT P5, PT, P0, PT, UP2, 0x80, 0x8 ;  /* 0x000000000008781c */ /* 0x000fe400007af028 */
[----:B-1----:R-:W-:-:S13]  /*0520*/  ISETP.NE.AND P1, PT, R2, RZ, PT ;  /* 0x000000ff0200720c */ /* 0x002fda0003f25270 */
[----:B------:R-:W-:Y:S05]  /*0530*/  @P1 BRA `(.L_x_9) ;  /* 0x0000000000d01947 */ /* 0x000fea0003800000 */
[----:B------:R-:W-:Y:S01]  /*0540*/  ELECT P1, URZ, PT ;  /* 0x0000000000ff782f */ /* 0x000fe20003820000 */
[----:B------:R-:W-:-:S12]  /*0550*/  BSSY.RECONVERGENT B0, `(.L_x_9) ;  /* 0x0000032000007945 */ /* 0x000fd80003800200 */
[----:B------:R-:W-:Y:S05]  /*0560*/  @!P1 BRA `(.L_x_10) ;  /* 0x0000000000c09947 */ /* 0x000fea0003800000 */
[----:B------:R-:W-:Y:S01]  /*0570*/  UMOV UR8, 0x400 ;  /* 0x0000040000087882 */ /* 0x000fe20000000000 */
[----:B------:R-:W-:Y:S01]  /*0580*/  UMOV UR6, 0x1 ;  /* 0x0000000100067882 */ /* 0x000fe20000000000 */
[----:B------:R-:W-:Y:S02]  /*0590*/  ULEA UR8, UR37, UR8, 0x18 ;  /* 0x0000000825087291 */ /* 0x000fe4000f8ec0ff */
[----:B------:R-:W-:-:S04]  /*05a0*/  UIADD3 UR12, UPT, UPT, -UR6, 0x100000, URZ ;  /* 0x00100000060c7890 */ /* 0x000fc8000fffe1ff */
[----:B------:R-:W-:Y:S02]  /*05b0*/  USHF.L.U32 UR13, UR12, 0xb, URZ ;  /* 0x0000000b0c0d7899 */ /* 0x000fe400080006ff */
[----:B------:R-:W-:Y:S01]  /*05c0*/  USHF.L.U32 UR12, UR12, 0x1, URZ ;  /* 0x000000010c0c7899 */ /* 0x000fe200080006ff */
[----:B------:R-:W1:Y:S11]  /*05d0*/  FENCE.VIEW.ASYNC.S ;  /* 0x00000000000073c6 */ /* 0x000e760000000000 */
[----:B-1----:R1:W2:Y:S01]  /*05e0*/  SYNCS.EXCH.64 URZ, [UR8], UR12 ;  /* 0x0000000c08ff75b2 */ /* 0x0022a20008000100 */
[----:B------:R1:W3:Y:S01]  /*05f0*/  SYNCS.EXCH.64 URZ, [UR8+0xa0], UR12 ;  /* 0x0000a00c08ff75b2 */ /* 0x0002e20008000100 */
[----:B------:R1:W4:Y:S01]  /*0600*/  SYNCS.EXCH.64 URZ, [UR8+0x8], UR12 ;  /* 0x0000080c08ff75b2 */ /* 0x0003220008000100 */
[----:B------:R1:W1:Y:S01]  /*0610*/  SYNCS.EXCH.64 URZ, [UR8+0xa8], UR12 ;  /* 0x0000a80c08ff75b2 */ /* 0x0002620008000100 */
        /* <DEDUP_REMOVED lines=36> */
[----:B--234-:R-:W-:Y:S01]  /*0860*/  NOP ;  /* 0x0000000000007918 */ /* 0x01cfe20000000000 */
.L_x_10:
[----:B-1----:R-:W-:Y:S05]  /*0870*/  BSYNC.RECONVERGENT B0 ;  /* 0x0000000000007941 */ /* 0x002fea0003800200 */
.L_x_9:
[----:B------:R-:W1:Y:S01]  /*0880*/  SHFL.IDX PT, R2, R225, RZ, 0x1f ;  /* 0x00001fffe1027589 */ /* 0x000e6200000e0000 */
[----:B------:R-:W-:Y:S01]  /*0890*/  NOP ;  /* 0x0000000000007918 */ /* 0x000fe20000000000 */
[----:B-1----:R-:W-:-:S13]  /*08a0*/  ISETP.NE.AND P1, PT, R2, 0x1, PT ;  /* 0x000000010200780c */ /* 0x002fda0003f25270 */
[----:B------:R-:W-:Y:S05]  /*08b0*/  @P1 BRA `(.L_x_11) ;  /* 0x00000000003c1947 */ /* 0x000fea0003800000 */
[----:B------:R-:W-:Y:S01]  /*08c0*/  UMOV UR9, 0x400 ;  /* 0x0000040000097882 */ /* 0x000fe20000000000 */
[----:B------:R-:W-:Y:S01]  /*08d0*/  UMOV UR8, 0x20 ;  /* 0x0000002000087882 */ /* 0x000fe20000000000 */
[----:B------:R-:W-:Y:S01]  /*08e0*/  UMOV UR6, 0x80 ;  /* 0x0000008000067882 */ /* 0x000fe20000000000 */
[----:B------:R-:W-:Y:S02]  /*08f0*/  ULEA UR9, UR37, UR9, 0x18 ;  /* 0x0000000925097291 */ /* 0x000fe4000f8ec0ff */
[----:B------:R-:W-:-:S04]  /*0900*/  UIADD3 UR12, UPT, UPT, -UR8, 0x100000, URZ ;  /* 0x00100000080c7890 */ /* 0x000fc8000fffe1ff */
[----:B------:R-:W-:Y:S02]  /*0910*/  USHF.L.U32 UR13, UR12, 0xb, URZ ;  /* 0x0000000b0c0d7899 */ /* 0x000fe400080006ff */
[----:B------:R-:W-:Y:S02]  /*0920*/  USHF.L.U32 UR12, UR12, 0x1, URZ ;  /* 0x000000010c0c7899 */ /* 0x000fe400080006ff */
[----:B------:R-:W-:-:S04]  /*0930*/  UIADD3 UR14, UPT, UPT, -UR6, 0x100000, URZ ;  /* 0x00100000060e7890 */ /* 0x000fc8000fffe1ff */
[----:B------:R-:W-:Y:S02]  /*0940*/  USHF.L.U32 UR15, UR14, 0xb, URZ ;  /* 0x0000000b0e0f7899 */ /* 0x000fe400080006ff */
[----:B------:R-:W-:Y:S01]  /*0950*/  USHF.L.U32 UR14, UR14, 0x1, URZ ;  /* 0x000000010e0e7899 */ /* 0x000fe200080006ff */
[----:B------:R-:W-:Y:S01]  /*0960*/  ELECT P1, URZ, PT ;  /* 0x0000000000ff782f */ /* 0x000fe20003820000 */
[----:B------:R-:W1:Y:S02]  /*0970*/  FENCE.VIEW.ASYNC.S ;  /* 0x00000000000073c6 */ /* 0x000e640000000000 */
[----:B-1----:R1:W2:Y:S08]  /*0980*/  SYNCS.EXCH.64 URZ, [UR9+0x140], UR12 ;  /* 0x0001400c09ff75b2 */ /* 0x0022b00008000100 */
[----:B------:R1:W3:Y:S01]  /*0990*/  SYNCS.EXCH.64 URZ, [UR9+0x148], UR14 ;  /* 0x0001480e09ff75b2 */ /* 0x0002e20008000100 */
[----:B------:R-:W-:Y:S01]  /*09a0*/  NOP ;  /* 0x0000000000007918 */ /* 0x000fe20000000000 */
.L_x_11:
[----:B------:R-:W4:Y:S01]  /*09b0*/  SHFL.IDX PT, R2, R225, RZ, 0x1f ;  /* 0x00001fffe1027589 */ /* 0x000f2200000e0000 */
[----:B------:R-:W-:Y:S01]  /*09c0*/  NOP ;  /* 0x0000000000007918 */ /* 0x000fe20000000000 */
[----:B----4-:R-:W-:-:S13]  /*09d0*/  ISETP.NE.AND P1, PT, R2, 0x3, PT ;  /* 0x000000030200780c */ /* 0x010fda0003f25270 */
[----:B------:R-:W-:Y:S05]  /*09e0*/  @P1 BRA `(.L_x_12) ;  /* 0x00000000002c1947 */ /* 0x000fea0003800000 */
[----:B------:R-:W-:Y:S01]  /*09f0*/  UMOV UR8, 0x400 ;  /* 0x0000040000087882 */ /* 0x000fe20000000000 */
[----:B------:R-:W-:Y:S01]  /*0a00*/  UMOV UR6, 0x20 ;  /* 0x0000002000067882 */ /* 0x000fe20000000000 */
[----:B------:R-:W-:Y:S02]  /*0a10*/  ULEA UR8, UR37, UR8, 0x18 ;  /* 0x0000000825087291 */ /* 0x000fe4000f8ec0ff */
[----:B-1----:R-:W-:-:S04]  /*0a20*/  UIADD3 UR12, UPT, UPT, -UR6, 0x100000, URZ ;  /* 0x00100000060c7890 */ /* 0x002fc8000fffe1ff */
[----:B------:R-:W-:Y:S02]  /*0a30*/  USHF.L.U32 UR13, UR12, 0xb, URZ ;  /* 0x0000000b0c0d7899 */ /* 0x000fe400080006ff */
[----:B------:R-:W-:Y:S01]  /*0a40*/  USHF.L.U32 UR12, UR12, 0x1, URZ ;  /* 0x000000010c0c7899 */ /* 0x000fe200080006ff */
[----:B------:R-:W-:Y:S01]  /*0a50*/  ELECT P1, URZ, PT ;  /* 0x0000000000ff782f */ /* 0x000fe20003820000 */
[----:B------:R-:W1:Y:S10]  /*0a60*/  FENCE.VIEW.ASYNC.S ;  /* 0x00000000000073c6 */ /* 0x000e740000000000 */
[----:B-1----:R4:W1:Y:S01]  /*0a70*/  SYNCS.EXCH.64 URZ, [UR8+0x150], UR12 ;  /* 0x0001500c08ff75b2 */ /* 0x0028620008000100 */
[----:B------:R4:W1:Y:S02]  /*0a80*/  SYNCS.EXCH.64 URZ, [UR8+0x158], UR12 ;  /* 0x0001580c08ff75b2 */ /* 0x0008640008000100 */
[----:B----4-:R-:W-:Y:S01]  /*0a90*/  NOP ;  /* 0x0000000000007918 */ /* 0x010fe20000000000 */
.L_x_12:
[----:B------:R-:W4:Y:S01]  /*0aa0*/  SHFL.IDX PT, R2, R225, RZ, 0x1f ;  /* 0x00001fffe1027589 */ /* 0x000f2200000e0000 */
[----:B------:R-:W-:Y:S01]  /*0ab0*/  NOP ;  /* 0x0000000000007918 */ /* 0x000fe20000000000 */
[----:B----4-:R-:W-:-:S13]  /*0ac0*/  ISETP.NE.AND P1, PT, R2, 0x4, PT ;  /* 0x000000040200780c */ /* 0x010fda0003f25270 */
[----:B------:R-:W-:Y:S05]  /*0ad0*/  @P1 BRA `(.L_x_13) ;  /* 0x0000000000481947 */ /* 0x000fea0003800000 */
[----:B-1----:R-:W-:Y:S01]  /*0ae0*/  UMOV UR9, 0x1a0 ;  /* 0x000001a000097882 */ /* 0x002fe20000000000 */
[----:B------:R-:W-:Y:S01]  /*0af0*/  UMOV UR8, 0x400 ;  /* 0x0000040000087882 */ /* 0x000fe20000000000 */
[----:B------:R-:W-:Y:S01]  /*0b00*/  USEL UR9, UR9, 0x1e0, UP5 ;  /* 0x000001e009097887 */ /* 0x000fe2000a800000 */
        /* <DEDUP_REMOVED lines=10> */
[----:B-1----:R4:W1:Y:S08]  /*0bb0*/  SYNCS.EXCH.64 URZ, [UR8+0x160], UR12 ;  /* 0x0001600c08ff75b2 */ /* 0x0028700008000100 */
[----:B------:R4:W1:Y:S01]  /*0bc0*/  SYNCS.EXCH.64 URZ, [UR8+0x170], UR14 ;  /* 0x0001700e08ff75b2 */ /* 0x0008620008000100 */
[----:B------:R4:W1:Y:S01]  /*0bd0*/  SYNCS.EXCH.64 URZ, [UR8+0x168], UR12 ;  /* 0x0001680c08ff75b2 */ /* 0x0008620008000100 */
[----:B------:R4:W1:Y:S02]  /*0be0*/  SYNCS.EXCH.64 URZ, [UR8+0x178], UR14 ;  /* 0x0001780e08ff75b2 */ /* 0x0008640008000100 */
[----:B----4-:R-:W-:Y:S01]  /*0bf0*/  NOP ;  /* 0x0000000000007918 */ /* 0x010fe20000000000 */
.L_x_13:
[----:B------:R-:W4:Y:S01]  /*0c00*/  SHFL.IDX PT, R2, R225, RZ, 0x1f ;  /* 0x00001fffe1027589 */ /* 0x000f2200000e0000 */
[----:B------:R-:W-:Y:S01]  /*0c10*/  NOP ;  /* 0x0000000000007918 */ /* 0x000fe20000000000 */
[----:B----4-:R-:W-:-:S13]  /*0c20*/  ISETP.NE.AND P1, PT, R2, 0x5, PT ;  /* 0x000000050200780c */ /* 0x010fda0003f25270 */
[----:B------:R-:W-:Y:S05]  /*0c30*/  @P1 BRA `(.L_x_14) ;  /* 0x0000000000541947 */ /* 0x000fea0003800000 */
[----:B-1----:R-:W-:Y:S01]  /*0c40*/  UMOV UR9, 0x400 ;  /* 0x0000040000097882 */ /* 0x002fe20000000000 */
        /* <DEDUP_REMOVED lines=14> */
[----:B------:R4:W1:Y:S01]  /*0d30*/  SYNCS.EXCH.64 URZ, [UR9+0x1a8], UR14 ;  /* 0x0001a80e09ff75b2 */ /* 0x0008620008000100 */
[----:B------:R4:W1:Y:S01]  /*0d40*/  SYNCS.EXCH.64 URZ, [UR9+0x190], UR12 ;  /* 0x0001900c09ff75b2 */ /* 0x0008620008000100 */
[----:B------:R4:W1:Y:S01]  /*0d50*/  SYNCS.EXCH.64 URZ, [UR9+0x1b0], UR14 ;  /* 0x0001b00e09ff75b2 */ /* 0x0008620008000100 */
[----:B------:R4:W1:Y:S01]  /*0d60*/  SYNCS.EXCH.64 URZ, [UR9+0x198], UR12 ;  /* 0x0001980c09ff75b2 */ /* 0x0008620008000100 */
[----:B------:R4:W1:Y:S02]  /*0d70*/  SYNCS.EXCH.64 URZ, [UR9+0x1b8], UR14 ;  /* 0x0001b80e09ff75b2 */ /* 0x0008640008000100 */
[----:B----4-:R-:W-:Y:S01]  /*0d80*/  NOP ;  /* 0x0000000000007918 */ /* 0x010fe20000000000 */
.L_x_14:
[----:B------:R-:W4:Y:S01]  /*0d90*/  SHFL.IDX PT, R2, R225, RZ, 0x1f ;  /* 0x00001fffe1027589 */ /* 0x000f2200000e0000 */
[----:B------:R-:W-:Y:S01]  /*0da0*/  ISETP.NE.OR P0, PT, RZ, UR10, !P0 ;  /* 0x0000000aff007c0c */ /* 0x000fe2000c705670 */
        /* <DEDUP_REMOVED lines=12> */
[----:B------:R4:W1:Y:S01]  /*0e70*/  SYNCS.EXCH.64 URZ, [UR8+0x1d0], UR12 ;  /* 0x0001d00c08ff75b2 */ /* 0x0008620008000100 */
[----:B------:R4:W1:Y:S01]  /*0e80*/  SYNCS.EXCH.64 URZ, [UR8+0x1c8], UR12 ;  /* 0x0001c80c08ff75b2 */ /* 0x0008620008000100 */
[----:B------:R4:W1:Y:S02]  /*0e90*/  SYNCS.EXCH.64 URZ, [UR8+0x1d8], UR12 ;  /* 0x0001d80c08ff75b2 */ /* 0x0008640008000100 */
[----:B----4-:R-:W-:Y:S01]  /*0ea0*/  NOP ;  /* 0x0000000000007918 */ /* 0x010fe20000000000 */
.L_x_15:
[----:B------:R-:W-:Y:S01]  /*0eb0*/  VOTEU.ALL UP1, P0 ;  /* 0x0000000000ff7886 */ /* 0x000fe20000020000 */
[----:B------:R-:W4:Y:S01]  /*0ec0*/  LDCU UR8, c[0x0][0x36c] ;  /* 0x00006d80ff0877ac */ /* 0x000f220008000800 */
[----:B------:R-:W-:Y:S01]  /*0ed0*/  NOP ;  /* 0x0000000000007918 */ /* 0x000fe20000000000 */
[----:B------:R-:W-:Y:S01]  /*0ee0*/  LOP3.LUT R11, R0, 0x1f, RZ, 0xc0, !PT ;  /* 0x0000001f000b7812 */ /* 0x000fe200078ec0ff */
[----:B-1----:R-:W-:Y:S01]  /*0ef0*/  UMOV UR12, 0x20 ;  /* 0x00000020000c7882 */ /* 0x002fe20000000000 */
[----:B------:R-:W-:Y:S01]  /*0f00*/  @!UP1 UMOV UR6, 0x400 ;  /* 0x0000040000069882 */ /* 0x000fe20000000000 */
[----:B------:R-:W-:-:S04]  /*0f10*/  @!UP1 UIADD3 UR12, UPT, UPT, -UR12, 0x100000, URZ ;  /* 0x001000000c0c9890 */ /* 0x000fc8000fffe1ff */
[----:B------:R-:W-:Y:S02]  /*0f20*/  @!UP1 USHF.L.U32 UR13, UR12, 0xb, URZ ;  /* 0x0000000b0c0d9899 */ /* 0x000fe400080006ff */
[----:B------:R-:W-:Y:S02]  /*0f30*/  @!UP1 USHF.L.U32 UR12, UR12, 0x1, URZ ;  /* 0x000000010c0c9899 */ /* 0x000fe400080006ff */
[----:B------:R-:W-:Y:S01]  /*0f40*/  @!UP1 ULEA UR6, UR37, UR6, 0x18 ;  /* 0x0000000625069291 */ /* 0x000fe2000f8ec0ff */
[----:B------:R-:W-:Y:S01]  /*0f50*/  VOTEU.ALL UP1, P0 ;  /* 0x0000000000ff7886 */ /* 0x000fe20000020000 */
[----:B------:R-:W-:Y:S01]  /*0f60*/  UISETP.NE.AND UP4, UPT, UR10, URZ, UPT ;  /* 0x000000ff0a00728c */ /* 0x000fe2000bf85270 */
[----:B------:R-:W1:Y:S09]  /*0f70*/  FENCE.VIEW.ASYNC.S ;  /* 0x00000000000073c6 */ /* 0x000e720000000000 */
[----:B-1----:R1:W1:Y:S01]  /*0f80*/  @!UP1 SYNCS.EXCH.64 URZ, [UR6+0x1e0], UR12 ;  /* 0x0001e00c06ff95b2 */ /* 0x0022620008000100 */
[----:B----4-:R-:W-:-:S09]  /*0f90*/  UISETP.EQ.U32.AND UP1, UPT, UR8, 0x1, UPT ;  /* 0x000000010800788c */ /* 0x010fd2000bf22070 */
[----:B------:R-:W-:Y:S05]  /*0fa0*/  BRA.U !UP1, `(.L_x_16) ;  /* 0x0000000109087547 */ /* 0x000fea000b800000 */
[----:B-123--:R-:W-:Y:S01]  /*0fb0*/  UCGABAR_ARV ;  /* 0x00000000000079c7 */ /* 0x00efe20008000000 */
[----:B------:R-:W-:Y:S05]  /*0fc0*/  BRA `(.L_x_17) ;  /* 0x0000000000047947 */ /* 0x000fea0003800000 */
.L_x_16:
[----:B-123--:R-:W-:Y:S01]  /*0fd0*/  NOP ;  /* 0x0000000000007918 */ /* 0x00efe20000000000 */
.L_x_17:
[----:B------:R-:W1:Y:S01]  /*0fe0*/  S2R R20, SR_CTAID.Y ;  /* 0x0000000000147919 */ /* 0x000e620000002600 */
[----:B------:R-:W-:-:S05]  /*0ff0*/  CS2R.32 R214, SR_CgaSize ;  /* 0x0000000000d67805 */ /* 0x000fca0000008a00 */
[----:B------:R-:W-:-:S05]  /*1000*/  IMAD R214, R214, -0xa0, RZ ;  /* 0xffffff60d6d67824 */ /* 0x000fca00078e02ff */
[----:B------:R-:W-:-:S14]  /*1010*/  R2UR UR6, R214 ;  /* 0x00000000d60672ca */ /* 0x000fdc00000e0000 */
[----:B------:R-:W2:Y:S01]  /*1020*/  LDCU UR6, c[0x0][UR6+0x2b4] ;  /* 0x00005680060677ac */ /* 0x000ea20008000800 */
[----:B------:R-:W3:Y:S01]  /*1030*/  LDC R10, c[0x0][0xb24] ;  /* 0x0002c900ff0a7b82 */ /* 0x000ee20000000800 */
[----:B------:R-:W-:Y:S01]  /*1040*/  PRMT R9, RZ, 0x7610, R9 ;  /* 0x00007610ff097816 */ /* 0x000fe20000000009 */
[----:B------:R-:W4:Y:S01]  /*1050*/  S2R R13, SR_CTAID.X ;  /* 0x00000000000d7919 */ /* 0x000f220000002500 */
[----:B------:R-:W-:-:S05]  /*1060*/  CS2R.32 R214, SR_CgaSize ;  /* 0x0000000000d67805 */ /* 0x000fca0000008a00 */
[----:B------:R-:W-:-:S05]  /*1070*/  IMAD R214, R214, -0xa0, RZ ;  /* 0xffffff60d6d67824 */ /* 0x000fca00078e02ff */
[----:B------:R-:W-:-:S14]  /*1080*/  R2UR UR8, R214 ;  /* 0x00000000d60872ca */ /* 0x000fdc00000e0000 */
[----:B------:R-:W2:Y:S01]  /*1090*/  LDCU UR8, c[0x0][UR8+0x2b0] ;  /* 0x00005600080877ac */ /* 0x000ea20008000800 */
[----:B------:R-:W-:Y:S01]  /*10a0*/  PRMT R8, RZ, 0x7610, R8 ;  /* 0x00007610ff087816 */ /* 0x000fe20000000008 */
[----:B------:R-:W-:Y:S01]  /*10b0*/  UISETP.NE.AND UP2, UPT, UR10, 0x2, UPT ;  /* 0x000000020a00788c */ /* 0x000fe2000bf45270 */
[----:B------:R-:W-:-:S05]  /*10c0*/  CS2R.32 R3, SR_CgaSize ;  /* 0x0000000000037805 */ /* 0x000fca0000008a00 */
[----:B------:R-:W-:-:S06]  /*10d0*/  IMAD R3, R3, -0xa0, RZ ;  /* 0xffffff6003037824 */ /* 0x000fcc00078e02ff */
[----:B------:R-:W2:Y:S01]  /*10e0*/  LDC R3, c[0x0][R3+0x2a0] ;  /* 0x0000a80003037b82 */ /* 0x000ea20000000800 */
[----:B------:R-:W-:-:S05]  /*10f0*/  CS2R.32 R2, SR_CgaSize ;  /* 0x0000000000027805 */ /* 0x000fca0000008a00 */
[----:B------:R-:W-:-:S06]  /*1100*/  IMAD R2, R2, -0xa0, RZ ;  /* 0xffffff6002027824 */ /* 0x000fcc00078e02ff */
[----:B------:R-:W2:Y:S08]  /*1110*/  LDC R2, c[0x0][R2+0x2a4] ;  /* 0x0000a90002027b82 */ /* 0x000eb00000000800 */
[----:B------:R-:W2:Y:S01]  /*1120*/  LDC R134, c[0x0][0xb24] ;  /* 0x0002c900ff867b82 */ /* 0x000ea20000000800 */
[----:B---3--:R-:W-:Y:S02]  /*1130*/  ISETP.GE.AND P0, PT, R10, 0x1, PT ;  /* 0x000000010a00780c */ /* 0x008fe40003f06270 */
[----:B-1----:R-:W-:-:S05]  /*1140*/  I2FP.F32.U32 R4, R20 ;  /* 0x0000001400047245 */ /* 0x002fca0000201000 */
[----:B------:R-:W1:Y:S01]  /*1150*/  S2UR UR36, SR_CTAID.Z ;  /* 0x00000000002479c3 */ /* 0x000e620000002700 */
[----:B----4-:R-:W-:Y:S01]  /*1160*/  I2FP.F32.U32 R5, R13 ;  /* 0x0000000d00057245 */ /* 0x010fe20000201000 */
[----:B--2---:R-:W-:Y:S01]  /*1170*/  FMUL R4, R4, UR6 ;  /* 0x0000000604047c20 */ /* 0x004fe20008400000 */
[----:B------:R-:W2:Y:S01]  /*1180*/  LDCU UR6, c[0x0][0xb30] ;  /* 0x00016600ff0677ac */ /* 0x000ea20008000800 */
[----:B------:R-:W-:Y:S02]  /*1190*/  IMAD.MOV.U32 R21, RZ, RZ, R13 ;  /* 0x000000ffff157224 */ /* 0x000fe400078e000d */
[----:B------:R-:W-:Y:S01]  /*11a0*/  FMUL R5, R5, UR8 ;  /* 0x0000000805057c20 */ /* 0x000fe20008400000 */
[----:B------:R-:W3:Y:S08]  /*11b0*/  F2I.U32.TRUNC.NTZ R203, R4 ;  /* 0x0000000400cb7305 */ /* 0x000ef0000020f000 */
[----:B------:R-:W4:Y:S01]  /*11c0*/  F2I.U32.TRUNC.NTZ R214, R5 ;  /* 0x0000000500d67305 */ /* 0x000f22000020f000 */
[----:B--2---:R-:W-:Y:S01]  /*11d0*/  UISETP.NE.AND UP3, UPT, UR6, 0x1, UPT ;  /* 0x000000010600788c */ /* 0x004fe2000bf65270 */
[----:B---3--:R-:W-:-:S05]  /*11e0*/  IADD3 R203, PT, PT, -R203, RZ, RZ ;  /* 0x000000ffcbcb7210 */ /* 0x008fca0007ffe1ff */
[----:B------:R-:W-:Y:S02]  /*11f0*/  IMAD R203, R2, R203, R20 ;  /* 0x000000cb02cb7224 */ /* 0x000fe400078e0214 */
[----:B----4-:R-:W-:-:S04]  /*1200*/  IMAD.MOV R214, RZ, RZ, -R214 ;  /* 0x000000ffffd67224 */ /* 0x010fc800078e0ad6 */
[----:B------:R-:W-:Y:S01]  /*1210*/  IMAD R214, R3, R214, R13 ;  /* 0x000000d603d67224 */ /* 0x000fe200078e020d */
[----:B-1----:R-:W-:Y:S06]  /*1220*/  BRA.U UP4, `(.L_x_18) ;  /* 0x0000000104287547 */ /* 0x002fec000b800000 */
[----:B------:R-:W-:Y:S01]  /*1230*/  ISETP.NE.AND P1, PT, R203, RZ, PT ;  /* 0x000000ffcb00720c */ /* 0x000fe20003f25270 */
[----:B------:R-:W-:Y:S01]  /*1240*/  IMAD.MOV.U32 R2, RZ, RZ, 0x3 ;  /* 0x00000003ff027424 */ /* 0x000fe200078e00ff */
[C---:B------:R-:W-:Y:S02]  /*1250*/  LOP3.LUT R3, R214.reuse, 0xfffffffe, RZ, 0xc0, !PT ;  /* 0xfffffffed6037812 */ /* 0x040fe400078ec0ff */
[----:B------:R-:W-:Y:S02]  /*1260*/  ISETP.LT.U32.OR P1, PT, R214, 0x2, !P1 ;  /* 0x00000002d600780c */ /* 0x000fe40004f21470 */
[----:B------:R-:W-:Y:S02]  /*1270*/  SHF.L.U32 R2, R2, R3, RZ ;  /* 0x0000000302027219 */ /* 0x000fe400000006ff */
[----:B------:R-:W-:Y:S02]  /*1280*/  SEL R5, RZ, 0x1, !P1 ;  /* 0x00000001ff057807 */ /* 0x000fe40004800000 */
[----:B------:R-:W-:-:S02]  /*1290*/  SEL R4, RZ, 0x2, !P1 ;  /* 0x00000002ff047807 */ /* 0x000fc40004800000 */
[----:B------:R-:W-:-:S03]  /*12a0*/  PRMT R8, R2, 0x7610, R8 ;  /* 0x0000761002087816 */ /* 0x000fc60000000008 */
[----:B------:R-:W-:-:S05]  /*12b0*/  IMAD.IADD R4, R5, 0x1, R4 ;  /* 0x0000000105047824 */ /* 0x000fca00078e0204 */
[----:B------:R-:W-:Y:S02]  /*12c0*/  PRMT R9, R4, 0x7610, R9 ;  /* 0x0000761004097816 */ /* 0x000fe40000000009 */
.L_x_18:
[----:B------:R-:W-:Y:S05]  /*12d0*/  @!P0 BRA `(.L_x_19) ;  /* 0x0000000000b88947 */ /* 0x000fea0003800000 */
[----:B------:R-:W1:Y:S01]  /*12e0*/  LDC.64 R4, c[0x0][0xb18] ;  /* 0x0002c600ff047b82 */ /* 0x000e620000000a00 */
[----:B------:R-:W-:-:S07]  /*12f0*/  ISETP.NE.AND P0, PT, R10, 0x1, PT ;  /* 0x000000010a00780c */ /* 0x000fce0003f05270 */
[----:B------:R-:W2:Y:S08]  /*1300*/  LDC R14, c[0x0][0xb0c] ;  /* 0x0002c300ff0e7b82 */ /* 0x000eb00000000800 */
[----:B------:R-:W3:Y:S08]  /*1310*/  LDC R17, c[0x0][0x370] ;  /* 0x0000dc00ff117b82 */ /* 0x000ef00000000800 */
[----:B------:R-:W4:Y:S01]  /*1320*/  LDC R15, c[0x0][0x374] ;  /* 0x0000dd00ff0f7b82 */ /* 0x000f220000000800 */
[----:B-1----:R-:W-:-:S07]  /*1330*/  ISETP.NE.AND P1, PT, R4, 0x1, PT ;  /* 0x000000010400780c */ /* 0x002fce0003f25270 */
[----:B------:R-:W3:Y:S01]  /*1340*/  LDC.64 R6, c[0x0][0xb10] ;  /* 0x0002c400ff067b82 */ /* 0x000ee20000000a00 */
[----:B--2---:R-:W-:-:S07]  /*1350*/  ISETP.NE.AND P2, PT, R14, 0x1, PT ;  /* 0x000000010e00780c */ /* 0x004fce0003f45270 */
[----:B------:R-:W1:Y:S08]  /*1360*/  LDC R12, c[0x0][0xb20] ;  /* 0x0002c800ff0c7b82 */ /* 0x000e700000000800 */
[----:B------:R-:W2:Y:S01]  /*1370*/  LDC.64 R2, c[0x0][0xb28] ;  /* 0x0002ca00ff027b82 */ /* 0x000ea20000000a00 */
[----:B----4-:R-:W-:-:S04]  /*1380*/  IMAD.HI.U32 R19, R15, R5, RZ ;  /* 0x000000050f137227 */ /* 0x010fc800078e00ff */
[----:B------:R-:W-:-:S04]  /*1390*/  IMAD.HI.U32 R5, R20, R5, RZ ;  /* 0x0000000514057227 */ /* 0x000fc800078e00ff */
[----:B---3--:R-:W-:-:S04]  /*13a0*/  IMAD.HI.U32 R16, R17, R6, RZ ;  /* 0x0000000611107227 */ /* 0x008fc800078e00ff */
[----:B------:R-:W-:Y:S01]  /*13b0*/  IMAD.HI.U32 R18, R13, R6, RZ ;  /* 0x000000060d127227 */ /* 0x000fe200078e00ff */
[-C--:B------:R-:W-:Y:S02]  /*13c0*/  @P2 SHF.R.U32.HI R17, RZ, R7.reuse, R16 ;  /* 0x00000007ff112219 */ /* 0x080fe40000011610 */
[-C--:B-1----:R-:W-:Y:S02]  /*13d0*/  @P1 SHF.R.U32.HI R15, RZ, R12.reuse, R19 ;  /* 0x0000000cff0f1219 */ /* 0x082fe40000011613 */
[----:B------:R-:W-:Y:S02]  /*13e0*/  SHF.R.U32.HI R5, RZ, R12, R5 ;  /* 0x0000000cff057219 */ /* 0x000fe40000011605 */
[----:B------:R-:W-:Y:S02]  /*13f0*/  SHF.R.U32.HI R18, RZ, R7, R18 ;  /* 0x00000007ff127219 */ /* 0x000fe40000011612 */
[----:B------:R-:W-:Y:S01]  /*1400*/  SEL R5, R20, R5, !P1 ;  /* 0x0000000514057207 */ /* 0x000fe20004800000 */
[----:B--2---:R-:W-:Y:S01]  /*1410*/  IMAD.HI.U32 R16, R15, R2, RZ ;  /* 0x000000020f107227 */ /* 0x004fe200078e00ff */
[----:B------:R-:W-:-:S02]  /*1420*/  SEL R21, R13, R18, !P2 ;  /* 0x000000120d157207 */ /* 0x000fc40005000000 */
[----:B------:R-:W-:Y:S01]  /*1430*/  IADD3 R7, PT, PT, -R5, RZ, RZ ;  /* 0x000000ff05077210 */ /* 0x000fe20007ffe1ff */
[----:B------:R-:W-:Y:S01]  /*1440*/  IMAD.HI.U32 R6, R17, R2, RZ ;  /* 0x0000000211067227 */ /* 0x000fe200078e00ff */
[----:B------:R-:W-:-:S03]  /*1450*/  @P0 SHF.R.U32.HI R15, RZ, R3, R16 ;  /* 0x00000003ff0f0219 */ /* 0x000fc60000011610 */
[----:B------:R-:W-:Y:S01]  /*1460*/  IMAD R7, R4, R7, R20 ;  /* 0x0000000704077224 */ /* 0x000fe200078e0214 */
[----:B------:R-:W-:Y:S01]  /*1470*/  @P0 SHF.R.U32.HI R17, RZ, R3, R6 ;  /* 0x00000003ff110219 */ /* 0x000fe20000011606 */
[----:B------:R-:W-:-:S04]  /*1480*/  IMAD R15, R15, R10, RZ ;  /* 0x0000000a0f0f7224 */ /* 0x000fc800078e02ff */
[----:B------:R-:W-:Y:S01]  /*1490*/  IMAD R6, R17, R10, RZ ;  /* 0x0000000a11067224 */ /* 0x000fe200078e02ff */
[----:B------:R-:W-:-:S04]  /*14a0*/  ISETP.GE.AND P1, PT, R5, R15, PT ;  /* 0x0000000f0500720c */ /* 0x000fc80003f26270 */
[----:B------:R-:W-:Y:S01]  /*14b0*/  ISETP.GE.OR P1, PT, R21, R6, P1 ;  /* 0x000000061500720c */ /* 0x000fe20000f26670 */
[----:B------:R-:W-:-:S05]  /*14c0*/  IMAD.HI.U32 R6, R5, R2, RZ ;  /* 0x0000000205067227 */ /* 0x000fca00078e00ff */
[----:B------:R-:W-:-:S04]  /*14d0*/  SHF.R.U32.HI R6, RZ, R3, R6 ;  /* 0x00000003ff067219 */ /* 0x000fc80000011606 */
[----:B------:R-:W-:-:S03]  /*14e0*/  SEL R6, R5, R6, !P0 ;  /* 0x0000000605067207 */ /* 0x000fc60004000000 */
[----:B------:R-:W-:Y:S01]  /*14f0*/  @!P1 IMAD.HI.U32 R12, R21, R2, RZ ;  /* 0x00000002150c9227 */ /* 0x000fe200078e00ff */
[----:B------:R-:W-:-:S04]  /*1500*/  IADD3 R2, PT, PT, -R6, RZ, RZ ;  /* 0x000000ff06027210 */ /* 0x000fc80007ffe1ff */
[----:B------:R-:W-:Y:S01]  /*1510*/  @!P1 SHF.R.U32.HI R12, RZ, R3, R12 ;  /* 0x00000003ff0c9219 */ /* 0x000fe2000001160c */
[----:B------:R-:W-:-:S03]  /*1520*/  IMAD R2, R10, R2, R5 ;  /* 0x000000020a027224 */ /* 0x000fc600078e0205 */
[----:B------:R-:W-:-:S05]  /*1530*/  @!P1 SEL R3, R21, R12, !P0 ;  /* 0x0000000c15039207 */ /* 0x000fca0004000000 */
[--C-:B------:R-:W-:Y:S02]  /*1540*/  @!P1 IMAD.IADD R6, R6, 0x1, -R3.reuse ;  /* 0x0000000106069824 */ /* 0x100fe400078e0a03 */
[----:B------:R-:W-:Y:S01]  /*1550*/  @!P1 IMAD R3, R2, R17, R3 ;  /* 0x0000001102039224 */ /* 0x000fe200078e0203 */
[----:B------:R-:W-:Y:S01]  /*1560*/  IADD3 R2, PT, PT, -R21, RZ, RZ ;  /* 0x000000ff15027210 */ /* 0x000fe20007ffe1ff */
[----:B------:R-:W-:Y:S02]  /*1570*/  @!P1 IMAD R5, R6, R10, R21 ;  /* 0x0000000a06059224 */ /* 0x000fe400078e0215 */
[----:B------:R-:W-:Y:S02]  /*1580*/  @!P1 IMAD.MOV.U32 R21, RZ, RZ, R3 ;  /* 0x000000ffff159224 */ /* 0x000fe400078e0003 */
[----:B------:R-:W-:Y:S02]  /*1590*/  IMAD R2, R14, R2, R13 ;  /* 0x000000020e027224 */ /* 0x000fe400078e020d */
[----:B------:R-:W-:-:S02]  /*15a0*/  IMAD R20, R5, R4, R7 ;  /* 0x0000000405147224 */ /* 0x000fc400078e0207 */
[----:B------:R-:W-:Y:S02]  /*15b0*/  IMAD R21, R21, R14, R2 ;  /* 0x0000000e15157224 */ /* 0x000fe400078e0202 */
.L_x_19:
[----:B------:R-:W-:Y:S05]  /*15c0*/  BRA.U UP3, `(.L_x_20) ;  /* 0x0000000103407547 */ /* 0x000fea000b800000 */
[----:B------:R-:W1:Y:S08]  /*15d0*/  LDC.64 R4, c[0x0][0xb10] ;  /* 0x0002c400ff047b82 */ /* 0x000e700000000a00 */
[----:B------:R-:W2:Y:S08]  /*15e0*/  LDC.64 R2, c[0x0][0xb18] ;  /* 0x0002c600ff027b82 */ /* 0x000eb00000000a00 */
[----:B------:R-:W3:Y:S08]  /*15f0*/  LDC R6, c[0x0][0xb20] ;  /* 0x0002c800ff067b82 */ /* 0x000ef00000000800 */
[----:B------:R-:W4:Y:S01]  /*1600*/  LDC R10, c[0x0][0xb0c] ;  /* 0x0002c300ff0a7b82 */ /* 0x000f220000000800 */
[----:B-1----:R-:W-:-:S05]  /*1610*/  IMAD.HI.U32 R4, R21, R4, RZ ;  /* 0x0000000415047227 */ /* 0x002fca00078e00ff */
[----:B------:R-:W-:Y:S01]  /*1620*/  SHF.R.U32.HI R4, RZ, R5, R4 ;  /* 0x00000005ff047219 */ /* 0x000fe20000011604 */
[----:B--2---:R-:W-:Y:S01]  /*1630*/  IMAD.HI.U32 R3, R20, R3, RZ ;  /* 0x0000000314037227 */ /* 0x004fe200078e00ff */
[----:B------:R-:W-:-:S04]  /*1640*/  ISETP.NE.AND P0, PT, R2, 0x1, PT ;  /* 0x000000010200780c */ /* 0x000fc80003f05270 */
[----:B---3--:R-:W-:-:S04]  /*1650*/  SHF.R.U32.HI R3, RZ, R6, R3 ;  /* 0x00000006ff037219 */ /* 0x008fc80000011603 */
[----:B------:R-:W-:Y:S02]  /*1660*/  SEL R3, R20, R3, !P0 ;  /* 0x0000000314037207 */ /* 0x000fe40004000000 */
[----:B----4-:R-:W-:-:S04]  /*1670*/  ISETP.NE.AND P1, PT, R10, 0x1, PT ;  /* 0x000000010a00780c */ /* 0x010fc80003f25270 */
[----:B------:R-:W-:-:S05]  /*1680*/  SEL R6, R21, R4, !P1 ;  /* 0x0000000415067207 */ /* 0x000fca0004800000 */
[----:B------:R-:W-:Y:S02]  /*1690*/  IMAD.IADD R4, R3, 0x1, -R6 ;  /* 0x0000000103047824 */ /* 0x000fe400078e0a06 */
[----:B------:R-:W-:Y:S02]  /*16a0*/  IMAD.IADD R3, R6, 0x1, -R3 ;  /* 0x0000000106037824 */ /* 0x000fe400078e0a03 */
[----:B------:R-:W-:Y:S02]  /*16b0*/  IMAD R21, R4, R10, R21 ;  /* 0x0000000a04157224 */ /* 0x000fe400078e0215 */
[----:B------:R-:W-:Y:S02]  /*16c0*/  IMAD R20, R3, R2, R20 ;  /* 0x0000000203147224 */ /* 0x000fe400078e0214 */
.L_x_20:
[----:B------:R-:W-:Y:S05]  /*16d0*/  BRA.U !UP1, `(.L_x_21) ;  /* 0x00000001090c7547 */ /* 0x000fea000b800000 */
[----:B------:R-:W-:Y:S01]  /*16e0*/  UCGABAR_WAIT ;  /* 0x0000000000007dc7 */ /* 0x000fe20008000000 */
[----:B------:R-:W-:Y:S01]  /*16f0*/  CCTL.IVALL ;  /* 0x00000000ff00798f */ /* 0x000fe20002000000 */
[----:B------:R-:W-:Y:S05]  /*1700*/  BRA `(.L_x_22) ;  /* 0x0000000000047947 */ /* 0x000fea0003800000 */
.L_x_21:
[----:B------:R-:W-:Y:S06]  /*1710*/  BAR.SYNC.DEFER_BLOCKING 0x0 ;  /* 0x0000000000007b1d */ /* 0x000fec0000010000 */
.L_x_22:
[----:B------:R-:W-:Y:S05]  /*1720*/  BRA.U UP2, `(.L_x_23) ;  /* 0x0000001902f07547 */ /* 0x000fea000b800000 */
[----:B------:R-:W1:Y:S01]  /*1730*/  LDCU UR15, c[0x0][0x38c] ;  /* 0x00007180ff0f77ac */ /* 0x000e620008000800 */
[----:B------:R-:W2:Y:S01]  /*1740*/  LDC R9, c[0x0][0x370] ;  /* 0x0000dc00ff097b82 */ /* 0x000ea20000000800 */
[C---:B------:R-:W-:Y:S02]  /*1750*/  IMAD.SHL.U32 R17, R13.reuse, 0x20, RZ ;  /* 0x000000200d117824 */ /* 0x040fe400078e00ff */
[----:B------:R-:W-:Y:S01]  /*1760*/  HFMA2 R15, -RZ, RZ, 0, 5.9604644775390625e-08 ;  /* 0x00000001ff0f7431 */ /* 0x000fe200000001ff */
[----:B------:R-:W-:Y:S01]  /*1770*/  UISETP.NE.AND UP1, UPT, UR10, URZ, UPT ;  /* 0x000000ff0a00728c */ /* 0x000fe2000bf25270 */
[----:B------:R-:W-:Y:S01]  /*1780*/  IMAD.SHL.U32 R16, R13, 0x80, RZ ;  /* 0x000000800d107824 */ /* 0x000fe200078e00ff */
[----:B------:R-:W-:Y:S01]  /*1790*/  ISETP.NE.AND P4, PT, R11, RZ, P5 ;  /* 0x000000ff0b00720c */ /* 0x000fe20002f85270 */
[----:B------:R-:W-:Y:S01]  /*17a0*/  IMAD.MOV.U32 R14, RZ, RZ, RZ ;  /* 0x000000ffff0e7224 */ /* 0x000fe200078e00ff */
[----:B------:R-:W-:Y:S01]  /*17b0*/  CS2R R12, SRZ ;  /* 0x00000000000c7805 */ /* 0x000fe2000001ff00 */
[----:B------:R-:W3:Y:S01]  /*17c0*/  LDC R0, c[0x0][0x374] ;  /* 0x0000dd00ff007b82 */ /* 0x000ee20000000800 */
[----:B------:R-:W-:Y:S01]  /*17d0*/  MOV R10, 0x1 ;  /* 0x00000001000a7802 */ /* 0x000fe20000000f00 */
[----:B------:R-:W4:Y:S01]  /*17e0*/  LDCU.64 UR24, c[0x0][0x348] ;  /* 0x00006900ff1877ac */ /* 0x000f220008000a00 */
[----:B------:R-:W-:Y:S01]  /*17f0*/  LOP3.LUT R17, R17, 0x20, RZ, 0xc0, !PT ;  /* 0x0000002011117812 */ /* 0x000fe200078ec0ff */
[----:B------:R-:W-:Y:S01]  /*1800*/  USEL UR7, UR7, 0x2, UP1 ;  /* 0x0000000207077887 */ /* 0x000fe20008800000 */
[----:B------:R-:W-:Y:S01]  /*1810*/  UMOV UR13, URZ ;  /* 0x000000ff000d7c82 */ /* 0x000fe20008000000 */
[----:B-1----:R-:W-:-:S04]  /*1820*/  UIADD3 UR4, UPT, UPT, UR15, 0x3f, URZ ;  /* 0x0000003f0f047890 */ /* 0x002fc8000fffe0ff */
[----:B------:R-:W-:-:S04]  /*1830*/  USHF.R.S32.HI UR22, URZ, 0x1f, UR4 ;  /* 0x0000001fff167899 */ /* 0x000fc80008011404 */
[----:B------:R-:W-:Y:S02]  /*1840*/  ULEA.HI UR22, UR22, UR4, URZ, 0x6 ;  /* 0x0000000416167291 */ /* 0x000fe4000f8f30ff */
[----:B------:R-:W-:Y:S02]  /*1850*/  UIADD3 UR4, UPT, UPT, UR15, -0x1, URZ ;  /* 0xffffffff0f047890 */ /* 0x000fe4000fffe0ff */
[----:B------:R-:W-:Y:S02]  /*1860*/  USHF.R.S32.HI UR22, URZ, 0x6, UR22 ;  /* 0x00000006ff167899 */ /* 0x000fe40008011416 */
[----:B------:R-:W-:Y:S02]  /*1870*/  UISETP.GE.U32.AND UP2, UPT, UR4, -0x7f, UPT ;  /* 0xffffff810400788c */ /* 0x000fe4000bf46070 */
[----:B------:R-:W-:Y:S02]  /*1880*/  UISETP.LT.U32.AND UP0, UPT, UR22, 0x14, UPT ;  /* 0x000000141600788c */ /* 0x000fe4000bf01070 */
[----:B------:R-:W-:-:S02]  /*1890*/  UIADD3 UR15, UPT, UPT, UR15, 0x7e, URZ ;  /* 0x0000007e0f0f7890 */ /* 0x000fc4000fffe0ff */
[----:B------:R-:W-:-:S04]  /*18a0*/  USEL UR21, UR22, 0x14, UP0 ;  /* 0x0000001416157887 */ /* 0x000fc80008000000 */
[----:B------:R-:W-:Y:S02]  /*18b0*/  UIADD3 UR6, UPT, UPT, UR21, -0x1, URZ ;  /* 0xffffffff15067890 */ /* 0x000fe4000fffe0ff */
[----:B------:R-:W-:Y:S02]  /*18c0*/  @UP2 UIADD3 UR6, UPT, UPT, UR21, URZ, URZ ;  /* 0x000000ff15062290 */ /* 0x000fe4000fffe0ff */
[----:B------:R-:W-:Y:S02]  /*18d0*/  UIADD3 UR14, UPT, UPT, UR22, -UR21, URZ ;  /* 0x80000015160e7290 */ /* 0x000fe4000fffe0ff */
[----:B------:R-:W-:Y:S02]  /*18e0*/  UIADD3 UR5, UPT, UPT, UR6, 0x1, URZ ;  /* 0x0000000106057890 */ /* 0x000fe4000fffe0ff */
[----:B--2-4-:R-:W-:-:S12]  /*18f0*/  UIADD3 UR6, UPT, UPT, -UR6, URZ, URZ ;  /* 0x000000ff06067290 */ /* 0x014fd8000fffe1ff */
.L_x_43:
[----:B------:R-:W-:Y:S01]  /*1900*/  UISETP.NE.AND UP0, UPT, UR37, URZ, UPT ;  /* 0x000000ff2500728c */ /* 0x000fe2000bf05270 */
[----:B------:R-:W1:Y:S08]  /*1910*/  S2UR UR37, SR_CgaCtaId ;  /* 0x00000000002579c3 */ /* 0x000e700000008800 */
[----:B------:R-:W-:Y:S05]  /*1920*/  BRA.U UP0, `(.L_x_24) ;  /* 0x0000000100347547 */ /* 0x000fea000b800000 */
[----:B------:R-:W2:Y:S01]  /*1930*/  S2R R2, SR_CgaCtaId ;  /* 0x0000000000027919 */ /* 0x000ea20000008800 */
[----:B------:R-:W-:-:S04]  /*1940*/  MOV R3, 0x400 ;  /* 0x0000040000037802 */ /* 0x000fc80000000f00 */
[----:B--2---:R-:W-:Y:S02]  /*1950*/  LEA R3, R2, R3, 0x18 ;  /* 0x0000000302037211 */ /* 0x004fe400078ec0ff */
[----:B------:R-:W-:-:S03]  /*1960*/  SHF.L.U32 R2, R10, 0x1f, RZ ;  /* 0x0000001f0a027819 */ /* 0x000fc600000006ff */
[----:B------:R-:W-:-:S04]  /*1970*/  IMAD R3, R12, 0x8, R3 ;  /* 0x000000080c037824 */ /* 0x000fc800078e0203 */
[----:B------:R-:W2:Y:S02]  /*1980*/  SYNCS.PHASECHK.TRANS64.TRYWAIT P0, [R3+URZ+0x1d0], R2 ;  /* 0x0001d002030075a7 */ /* 0x000ea400080011ff */
[----:B--2---:R-:W-:Y:S05]  /*1990*/  @!P0 BRA `(.L_x_25) ;  /* 0x0000006000e48947 */ /* 0x004fea0003800000 */
.L_x_132:
[----:B------:R-:W-:Y:S01]  /*19a0*/  VIADD R12, R12, 0x1 ;  /* 0x000000010c0c7836 */ /* 0x000fe20000000000 */
[----:B------:R2:W-:Y:S04]  /*19b0*/  SYNCS.ARRIVE.TRANS64.A1T0 RZ, [R3+URZ+0x1c0], RZ ;  /* 0x0001c0ff03ff79a7 */ /* 0x0005e800081000ff */
[----:B------:R-:W-:-:S04]  /*19c0*/  ISETP.NE.AND P0, PT, R12, 0x2, PT ;  /* 0x000000020c00780c */ /* 0x000fc80003f05270 */
[----:B------:R-:W-:Y:S02]  /*19d0*/  SEL R12, R12, RZ, P0 ;  /* 0x000000ff0c0c7207 */ /* 0x000fe40000000000 */
[----:B--2---:R-:W-:-:S04]  /*19e0*/  SEL R3, RZ, 0x1, P0 ;  /* 0x00000001ff037807 */ /* 0x004fc80000000000 */
[----:B------:R-:W-:-:S07]  /*19f0*/  LOP3.LUT R10, R10, R3, RZ, 0x3c, !PT ;  /* 0x000000030a0a7212 */ /* 0x000fce00078e3cff */
.L_x_24:
[----:B------:R-:W-:Y:S01]  /*1a00*/  UMOV UR4, 0x400 ;  /* 0x0000040000047882 */ /* 0x000fe20000000000 */
[----:B------:R-:W-:Y:S01]  /*1a10*/  LEA.HI R3, R21, R21, RZ, 0x1 ;  /* 0x0000001515037211 */ /* 0x000fe200078f08ff */
[----:B-1----:R-:W-:Y:S01]  /*1a20*/  ULEA UR4, UR37, UR4, 0x18 ;  /* 0x0000000425047291 */ /* 0x002fe2000f8ec0ff */
[----:B------:R-:W-:Y:S01]  /*1a30*/  SHF.L.U32 R2, R15, 0x1f, RZ ;  /* 0x0000001f0f027819 */ /* 0x000fe200000006ff */
[----:B------:R-:W-:Y:S01]  /*1a40*/  UISETP.GE.U32.AND UP0, UPT, UR15, 0x7f, UPT ;  /* 0x0000007f0f00788c */ /* 0x000fe2000bf06070 */
[----:B------:R-:W-:Y:S01]  /*1a50*/  R2UR UR35, R16 ;  /* 0x00000000102372ca */ /* 0x000fe200000e0000 */
[----:B------:R-:W-:Y:S01]  /*1a60*/  ULEA UR8, UR13, UR4, 0x3 ;  /* 0x000000040d087291 */ /* 0x000fe2000f8e18ff */
[----:B------:R-:W-:Y:S01]  /*1a70*/  IMAD.SHL.U32 R3, R3, 0x80, RZ ;  /* 0x0000008003037824 */ /* 0x000fe200078e00ff */
[----:B------:R-:W-:Y:S01]  /*1a80*/  R2UR UR11, R17 ;  /* 0x00000000110b72ca */ /* 0x000fe200000e0000 */
[----:B------:R-:W-:-:S03]  /*1a90*/  UMOV UR23, URZ ;  /* 0x000000ff00177c82 */ /* 0x000fc60008000000 */
[----:B------:R-:W-:-:S03]  /*1aa0*/  LOP3.LUT R3, R3, 0xffffff00, RZ, 0xc0, !PT ;  /* 0xffffff0003037812 */ /* 0x000fc600078ec0ff */
[----:B------:R1:W2:Y:S01]  /*1ab0*/  SYNCS.PHASECHK.TRANS64.TRYWAIT P0, [UR8+0xa0], R2 ;  /* 0x0000a002ff0075a7 */ /* 0x0002a20008001108 */
[----:B------:R-:W-:Y:S02]  /*1ac0*/  R2UR UR9, R3 ;  /* 0x00000000030972ca */ /* 0x000fe400000e0000 */
[----:B------:R-:W-:-:S11]  /*1ad0*/  R2UR UR8, R20 ;  /* 0x00000000140872ca */ /* 0x000fd600000e0000 */
[----:B------:R-:W-:Y:S02]  /*1ae0*/  ULOP3.LUT UR35, UR9, 0x80, UR35, 0xf8, !UPT ;  /* 0x0000008009237892 */ /* 0x000fe4000f8ef823 */
[----:B------:R-:W-:Y:S01]  /*1af0*/  ULEA UR11, UR8, UR11, 0x6 ;  /* 0x0000000b080b7291 */ /* 0x000fe2000f8e30ff */
[----:B------:R-:W-:Y:S11]  /*1b00*/  BRA.U !UP0, `(.L_x_26) ;  /* 0x0000000108c07547 */ /* 0x000ff6000b800000 */
[----:B------:R-:W-:Y:S01]  /*1b10*/  UMOV UR16, UR6 ;  /* 0x0000000600107c82 */ /* 0x000fe20008000000 */
[----:B------:R-:W-:Y:S01]  /*1b20*/  UMOV UR17, UR13 ;  /* 0x0000000d00117c82 */ /* 0x000fe20008000000 */
[----:B------:R-:W-:-:S05]  /*1b30*/  UMOV UR34, URZ ;  /* 0x000000ff00227c82 */ /* 0x000fca0008000000 */
.L_x_32:
[----:B------:R-:W-:Y:S01]  /*1b40*/  ULEA UR33, UR17, UR4, 0x3 ;  /* 0x0000000411217291 */ /* 0x000fe2000f8e18ff */
[----:B------:R-:W-:Y:S01]  /*1b50*/  @P5 MOV R3, 0x5000 ;  /* 0x0000500000035802 */ /* 0x000fe20000000f00 */
[----:B-12-4-:R-:W-:Y:S10]  /*1b60*/  @P0 BRA `(.L_x_27) ;  /* 0x00000000000c0947 */ /* 0x016ff40003800000 */
[----:B------:R-:W-:-:S04]  /*1b70*/  SHF.L.U32 R5, R15, 0x1f, RZ ;  /* 0x0000001f0f057819 */ /* 0x000fc800000006ff */
[----:B------:R-:W2:Y:S02]  /*1b80*/  SYNCS.PHASECHK.TRANS64.TRYWAIT P0, [UR33+0xa0], R5 ;  /* 0x0000a005ff0075a7 */ /* 0x000ea40008001121 */
[----:B--2---:R-:W-:Y:S05]  /*1b90*/  @!P0 BRA `(.L_x_28) ;  /* 0x0000006000788947 */ /* 0x004fea0003800000 */
.L_x_27:
[----:B------:R2:W-:Y:S01]  /*1ba0*/  @P5 SYNCS.ARRIVE.TRANS64 RZ, [UR33], R3 ;  /* 0x00000003ffff59a7 */ /* 0x0005e20008000021 */
[----:B------:R-:W-:Y:S02]  /*1bb0*/  ULOP3.LUT UR8, UR7, 0x2, URZ, 0xfc, !UPT ;  /* 0x0000000207087892 */ /* 0x000fe4000f8efcff */
[----:B------:R-:W-:Y:S02]  /*1bc0*/  UIADD3 UR16, UPT, UPT, UR16, 0x1, URZ ;  /* 0x0000000110107890 */ /* 0x000fe4000fffe0ff */
[----:B------:R-:W-:Y:S02]  /*1bd0*/  UISETP.NE.AND UP0, UPT, UR8, 0x2, UPT ;  /* 0x000000020800788c */ /* 0x000fe4000bf05270 */
[----:B------:R-:W-:-:S07]  /*1be0*/  UISETP.NE.AND UP2, UPT, UR16, 0x1, UPT ;  /* 0x000000011000788c */ /* 0x000fce000bf45270 */
[----:B------:R-:W-:Y:S05]  /*1bf0*/  BRA.U UP0, `(.L_x_29) ;  /* 0x0000000100047547 */ /* 0x000fea000b800000 */
[----:B------:R-:W-:Y:S05]  /*1c00*/  BPT.TRAP 0x1 ;  /* 0x000000040000795c */ /* 0x000fea0000300000 */
.L_x_29:
[----:B------:R-:W-:Y:S04]  /*1c10*/  BSSY.RECONVERGENT B0, `(.L_x_30) ;  /* 0x0000003000007945 */ /* 0x000fe80003800200 */
[----:B------:R-:W-:Y:S05]  /*1c20*/  @!P4 BRA `(.L_x_31) ;  /* 0x000000000004c947 */ /* 0x000fea0003800000 */
[----:B------:R-:W-:Y:S05]  /*1c30*/  BPT.TRAP 0x1 ;  /* 0x000000040000795c */ /* 0x000fea0000300000 */
.L_x_31:
[----:B------:R-:W-:Y:S05]  /*1c40*/  BSYNC.RECONVERGENT B0 ;  /* 0x0000000000007941 */ /* 0x000fea0003800200 */
.L_x_30:
[----:B------:R-:W-:Y:S02]  /*1c50*/  UIADD3 UR13, UPT, UPT, UR17, 0x1, URZ ;  /* 0x00000001110d7890 */ /* 0x000fe4000fffe0ff */
[----:B------:R-:W-:Y:S02]  /*1c60*/  ULEA UR32, UR17, UR4, 0xd ;  /* 0x0000000411207291 */ /* 0x000fe4000f8e68ff */
[----:B------:R-:W-:Y:S02]  /*1c70*/  UISETP.NE.AND UP0, UPT, UR13, 0x14, UPT ;  /* 0x000000140d00788c */ /* 0x000fe4000bf05270 */
[----:B------:R-:W-:Y:S02]  /*1c80*/  UIADD3 UR28, UP1, UPT, UR24, 0x80, URZ ;  /* 0x00000080181c7890 */ /* 0x000fe4000ff3e0ff */
[----:B------:R-:W-:Y:S02]  /*1c90*/  USEL UR9, URZ, 0x1, UP0 ;  /* 0x00000001ff097887 */ /* 0x000fe40008000000 */
[----:B------:R-:W-:-:S02]  /*1ca0*/  USEL UR13, UR13, URZ, UP0 ;  /* 0x000000ff0d0d7287 */ /* 0x000fc40008000000 */
[----:B------:R-:W-:Y:S02]  /*1cb0*/  UIADD3 UR26, UP0, UPT, UR24, 0x180, URZ ;  /* 0x00000180181a7890 */ /* 0x000fe4000ff1e0ff */
[----:B------:R-:W-:Y:S01]  /*1cc0*/  ULEA UR8, UR13, UR4, 0x3 ;  /* 0x000000040d087291 */ /* 0x000fe2000f8e18ff */
[----:B------:R-:W-:Y:S01]  /*1cd0*/  LOP3.LUT R15, R15, UR9, RZ, 0x3c, !PT ;  /* 0x000000090f0f7c12 */ /* 0x000fe2000f8e3cff */
[----:B------:R-:W-:Y:S02]  /*1ce0*/  ULOP3.LUT UR33, UR33, 0xfefffff8, URZ, 0xc0, !UPT ;  /* 0xfefffff821217892 */ /* 0x000fe4000f8ec0ff */
[----:B------:R-:W-:Y:S01]  /*1cf0*/  UIADD3.X UR29, UPT, UPT, URZ, UR25, URZ, UP1, !UPT ;  /* 0x00000019ff1d7290 */ /* 0x000fe20008ffe4ff */
[----:B-1----:R-:W-:Y:S01]  /*1d00*/  SHF.L.U32 R2, R15, 0x1f, RZ ;  /* 0x0000001f0f027819 */ /* 0x002fe200000006ff */
[----:B------:R-:W-:Y:S02]  /*1d10*/  UIADD3 UR32, UPT, UPT, UR32, 0x4600, URZ ;  /* 0x0000460020207890 */ /* 0x000fe4000fffe0ff */
[----:B------:R-:W-:Y:S01]  /*1d20*/  UIADD3.X UR27, UPT, UPT, URZ, UR25, URZ, UP0, !UPT ;  /* 0x00000019ff1b7290 */ /* 0x000fe200087fe4ff */
[----:B------:R4:W1:Y:S01]  /*1d30*/  SYNCS.PHASECHK.TRANS64.TRYWAIT P0, [UR8+0xa0], R2 ;  /* 0x0000a002ff0075a7 */ /* 0x0008620008001108 */
[----:B------:R-:W-:Y:S01]  /*1d40*/  ULEA UR8, UR17, UR4, 0xb ;  /* 0x0000000411087291 */ /* 0x000fe2000f8e58ff */
[----:B------:R-:W-:Y:S01]  /*1d50*/  UMOV UR18, 0x0 ;  /* 0x0000000000127882 */ /* 0x000fe20000000000 */
[----:B------:R-:W-:-:S02]  /*1d60*/  UMOV UR19, 0x10000000 ;  /* 0x1000000000137882 */ /* 0x000fc40000000000 */
[----:B------:R-:W-:Y:S01]  /*1d70*/  UIADD3 UR8, UPT, UPT, UR8, 0x2c600, URZ ;  /* 0x0002c60008087890 */ /* 0x000fe2000fffe0ff */
[----:B------:R2:W-:Y:S01]  /*1d80*/  UTMALDG.3D.2CTA [UR32], [UR28], desc[UR18] ;  /* 0x000012201c0075b4 */ /* 0x0005e20008211000 */
[----:B------:R-:W-:Y:S01]  /*1d90*/  UMOV UR10, UR34 ;  /* 0x00000022000a7c82 */ /* 0x000fe20008000000 */
[----:B------:R-:W-:Y:S01]  /*1da0*/  UMOV UR12, UR36 ;  /* 0x00000024000c7c82 */ /* 0x000fe20008000000 */
[----:B------:R-:W-:Y:S01]  /*1db0*/  UMOV UR9, UR33 ;  /* 0x0000002100097c82 */ /* 0x000fe20008000000 */
[----:B------:R-:W-:Y:S01]  /*1dc0*/  UMOV UR23, UR5 ;  /* 0x0000000500177c82 */ /* 0x000fe20008000000 */
[----:B------:R-:W-:-:S03]  /*1dd0*/  UMOV UR17, UR13 ;  /* 0x0000000d00117c82 */ /* 0x000fc60008000000 */
[----:B------:R4:W-:Y:S01]  /*1de0*/  UTMALDG.3D.2CTA [UR8], [UR26], desc[UR18] ;  /* 0x000012081a0075b4 */ /* 0x0009e20008211000 */
[----:B--2---:R-:W-:Y:S01]  /*1df0*/  UIADD3 UR34, UPT, UPT, UR34, 0x40, URZ ;  /* 0x0000004022227890 */ /* 0x004fe2000fffe0ff */
[----:B------:R-:W-:Y:S11]  /*1e00*/  BRA.U UP2, `(.L_x_32) ;  /* 0xfffffffd024c7547 */ /* 0x000ff6000b83ffff */
.L_x_26:
[----:B-12---:R-:W-:Y:S01]  /*1e10*/  PLOP3.LUT P0, PT, PT, PT, UP5, 0x80, 0x8 ;  /* 0x000000000008781c */ /* 0x006fe20003f0f058 */
[----:B----4-:R-:W-:Y:S01]  /*1e20*/  ULEA UR8, UR13, UR4, 0x3 ;  /* 0x000000040d087291 */ /* 0x010fe2000f8e18ff */
[----:B------:R-:W-:Y:S01]  /*1e30*/  SHF.L.U32 R2, R15, 0x1f, RZ ;  /* 0x0000001f0f027819 */ /* 0x000fe200000006ff */
[----:B------:R-:W-:-:S10]  /*1e40*/  UISETP.GT.AND UP0, UPT, UR22, UR21, UPT ;  /* 0x000000151600728c */ /* 0x000fd4000bf04270 */
[----:B------:R-:W-:Y:S01]  /*1e50*/  @!P0 SYNCS.ARRIVE.TRANS64.A1T0 RZ, [UR4+0x158], RZ ;  /* 0x000158ffffff89a7 */ /* 0x000fe20008100004 */
[----:B------:R1:W2:Y:S01]  /*1e60*/  SYNCS.PHASECHK.TRANS64.TRYWAIT P0, [UR8+0xa0], R2 ;  /* 0x0000a002ff0075a7 */ /* 0x0002a20008001108 */
[----:B------:R-:W-:Y:S05]  /*1e70*/  BRA.U !UP0, `(.L_x_33) ;  /* 0x0000000108c07547 */ /* 0x000fea000b800000 */
[----:B------:R-:W-:Y:S01]  /*1e80*/  UIADD3 UR26, UPT, UPT, UR14, UR23, URZ ;  /* 0x000000170e1a7290 */ /* 0x000fe2000fffe0ff */
[----:B------:R-:W-:-:S11]  /*1e90*/  UMOV UR27, UR13 ;  /* 0x0000000d001b7c82 */ /* 0x000fd60008000000 */
.L_x_39:
[----:B------:R-:W-:Y:S01]  /*1ea0*/  ULEA UR17, UR27, UR4, 0x3 ;  /* 0x000000041b117291 */ /* 0x000fe2000f8e18ff */
[----:B--2---:R-:W-:Y:S01]  /*1eb0*/  @P5 MOV R3, 0x5000 ;  /* 0x0000500000035802 */ /* 0x004fe20000000f00 */
[----:B-12---:R-:W-:Y:S10]  /*1ec0*/  @P0 BRA `(.L_x_34) ;  /* 0x00000000000c0947 */ /* 0x006ff40003800000 */
[----:B------:R-:W-:-:S04]  /*1ed0*/  SHF.L.U32 R5, R15, 0x1f, RZ ;  /* 0x0000001f0f057819 */ /* 0x000fc800000006ff */
[----:B------:R-:W2:Y:S02]  /*1ee0*/  SYNCS.PHASECHK.TRANS64.TRYWAIT P0, [UR17+0xa0], R5 ;  /* 0x0000a005ff0075a7 */ /* 0x000ea40008001111 */
[----:B--2---:R-:W-:Y:S05]  /*1ef0*/  @!P0 BRA `(.L_x_35) ;  /* 0x0000005c00b88947 */ /* 0x004fea0003800000 */
.L_x_34:
[----:B------:R2:W-:Y:S01]  /*1f00*/  @P5 SYNCS.ARRIVE.TRANS64 RZ, [UR17], R3 ;  /* 0x00000003ffff59a7 */ /* 0x0005e20008000011 */
[----:B------:R-:W-:-:S04]  /*1f10*/  ULOP3.LUT UR8, UR7, 0x2, URZ, 0xfc, !UPT ;  /* 0x0000000207087892 */ /* 0x000fc8000f8efcff */
[----:B------:R-:W-:-:S09]  /*1f20*/  UISETP.NE.AND UP0, UPT, UR8, 0x2, UPT ;  /* 0x000000020800788c */ /* 0x000fd2000bf05270 */
[----:B------:R-:W-:Y:S05]  /*1f30*/  BRA.U UP0, `(.L_x_36) ;  /* 0x0000000100047547 */ /* 0x000fea000b800000 */
[----:B------:R-:W-:Y:S05]  /*1f40*/  BPT.TRAP 0x1 ;  /* 0x000000040000795c */ /* 0x000fea0000300000 */
.L_x_36:
[----:B------:R-:W-:Y:S04]  /*1f50*/  BSSY.RECONVERGENT B0, `(.L_x_37) ;  /* 0x0000003000007945 */ /* 0x000fe80003800200 */
[----:B------:R-:W-:Y:S05]  /*1f60*/  @!P4 BRA `(.L_x_38) ;  /* 0x000000000004c947 */ /* 0x000fea0003800000 */
[----:B------:R-:W-:Y:S05]  /*1f70*/  BPT.TRAP 0x1 ;  /* 0x000000040000795c */ /* 0x000fea0000300000 */
.L_x_38:
[----:B------:R-:W-:Y:S05]  /*1f80*/  BSYNC.RECONVERGENT B0 ;  /* 0x0000000000007941 */ /* 0x000fea0003800200 */
.L_x_37:
        /* <DEDUP_REMOVED lines=9> */
[----:B------:R-:W-:Y:S02]  /*2020*/  USHF.L.U32 UR18, UR23, 0x6, URZ ;  /* 0x0000000617127899 */ /* 0x000fe400080006ff */
[----:B------:R-:W-:Y:S01]  /*2030*/  ULOP3.LUT UR17, UR17, 0xfefffff8, URZ, 0xc0, !UPT ;  /* 0xfefffff811117892 */ /* 0x000fe2000f8ec0ff */
[----:B-1----:R-:W-:Y:S01]  /*2040*/  SHF.L.U32 R2, R15, 0x1f, RZ ;  /* 0x0000001f0f027819 */ /* 0x002fe200000006ff */
[----:B------:R-:W-:Y:S02]  /*2050*/  UIADD3 UR16, UPT, UPT, UR16, 0x4600, URZ ;  /* 0x0000460010107890 */ /* 0x000fe4000fffe0ff */
[----:B------:R-:W-:Y:S01]  /*2060*/  UIADD3.X UR33, UPT, UPT, URZ, UR25, URZ, UP1, !UPT ;  /* 0x00000019ff217290 */ /* 0x000fe20008ffe4ff */
[----:B------:R4:W1:Y:S01]  /*2070*/  SYNCS.PHASECHK.TRANS64.TRYWAIT P0, [UR8+0xa0], R2 ;  /* 0x0000a002ff0075a7 */ /* 0x0008620008001108 */
[----:B------:R-:W-:-:S02]  /*2080*/  ULEA UR8, UR27, UR4, 0xb ;  /* 0x000000041b087291 */ /* 0x000fc4000f8e58ff */
[----:B------:R-:W-:Y:S02]  /*2090*/  UIADD3.X UR31, UPT, UPT, URZ, UR25, URZ, UP0, !UPT ;  /* 0x00000019ff1f7290 */ /* 0x000fe400087fe4ff */
[----:B------:R-:W-:Y:S01]  /*20a0*/  UIADD3 UR8, UPT, UPT, UR8, 0x2c600, URZ ;  /* 0x0002c60008087890 */ /* 0x000fe2000fffe0ff */
[----:B------:R-:W-:Y:S01]  /*20b0*/  UMOV UR28, 0x0 ;  /* 0x00000000001c7882 */ /* 0x000fe20000000000 */
[----:B------:R-:W-:Y:S01]  /*20c0*/  UMOV UR29, 0x10000000 ;  /* 0x10000000001d7882 */ /* 0x000fe20000000000 */
[----:B------:R-:W-:Y:S01]  /*20d0*/  UMOV UR19, UR35 ;  /* 0x0000002300137c82 */ /* 0x000fe20008000000 */
[----:B------:R-:W-:Y:S01]  /*20e0*/  UMOV UR20, UR36 ;  /* 0x0000002400147c82 */ /* 0x000fe20008000000 */
[----:B------:R-:W-:Y:S01]  /*20f0*/  UMOV UR12, UR36 ;  /* 0x00000024000c7c82 */ /* 0x000fe20008000000 */
[----:B------:R-:W-:Y:S01]  /*2100*/  UMOV UR9, UR17 ;  /* 0x0000001100097c82 */ /* 0x000fe20008000000 */
[----:B------:R-:W-:Y:S01]  /*2110*/  UMOV UR10, UR18 ;  /* 0x00000012000a7c82 */ /* 0x000fe20008000000 */
[----:B------:R4:W-:Y:S01]  /*2120*/  UTMALDG.3D.2CTA [UR16], [UR32], desc[UR28] ;  /* 0x00001c10200075b4 */ /* 0x0009e20008211000 */
[----:B------:R-:W-:Y:S01]  /*2130*/  UIADD3 UR23, UPT, UPT, UR23, 0x1, URZ ;  /* 0x0000000117177890 */ /* 0x000fe2000fffe0ff */
[----:B------:R-:W-:-:S03]  /*2140*/  UMOV UR27, UR13 ;  /* 0x0000000d001b7c82 */ /* 0x000fc60008000000 */
[----:B------:R-:W-:Y:S01]  /*2150*/  UISETP.NE.AND UP0, UPT, UR23, UR26, UPT ;  /* 0x0000001a1700728c */ /* 0x000fe2000bf05270 */
[----:B------:R4:W-:Y:S08]  /*2160*/  UTMALDG.3D.2CTA [UR8], [UR30], desc[UR28] ;  /* 0x00001c081e0075b4 */ /* 0x0009f00008211000 */
[----:B----4-:R-:W-:Y:S05]  /*2170*/  BRA.U UP0, `(.L_x_39) ;  /* 0xfffffffd00487547 */ /* 0x010fea000b83ffff */
.L_x_33:
[C---:B-1----:R-:W-:Y:S01]  /*2180*/  LEA R2, R14.reuse, UR4, 0x3 ;  /* 0x000000040e027c11 */ /* 0x042fe2000f8e18ff */
[----:B------:R-:W-:Y:S01]  /*2190*/  NOP ;  /* 0x0000000000007918 */ /* 0x000fe20000000000 */
[----:B--2---:R-:W-:Y:S02]  /*21a0*/  SHF.L.U32 R3, R13, 0x1f, RZ ;  /* 0x0000001f0d037819 */ /* 0x004fe400000006ff */
[----:B------:R-:W-:Y:S02]  /*21b0*/  LEA R4, R14, UR4, 0x4 ;  /* 0x000000040e047c11 */ /* 0x000fe4000f8e20ff */
[----:B------:R-:W1:Y:S02]  /*21c0*/  SYNCS.PHASECHK.TRANS64.TRYWAIT P0, [R2+URZ+0x160], R3 ;  /* 0x00016003020075a7 */ /* 0x000e6400080011ff */
[----:B-1----:R-:W-:Y:S05]  /*21d0*/  @!P0 BRA `(.L_x_40) ;  /* 0x0000005c00188947 */ /* 0x002fea0003800000 */
.L_x_135:
[----:B------:R-:W2:Y:S01]  /*21e0*/  LDS.128 R4, [R4+0x1f0] ;  /* 0x0001f00004047984 */ /* 0x000ea20000000c00 */
[----:B------:R-:W-:Y:S01]  /*21f0*/  ISETP.GE.AND P0, PT, R134, 0x1, PT ;  /* 0x000000018600780c */ /* 0x000fe20003f06270 */
[----:B-1----:R-:W-:Y:S01]  /*2200*/  VIADD R2, R2, 0x170 ;  /* 0x0000017002027836 */ /* 0x002fe20000000000 */
[----:B------:R-:W-:Y:S01]  /*2210*/  @!PT LDS RZ, [RZ] ;  /* 0x00000000fffff984 */ /* 0x000fe20000000800 */
[----:B------:R-:W-:Y:S01]  /*2220*/  @!PT LDS RZ, [RZ] ;  /* 0x00000000fffff984 */ /* 0x000fe20000000800 */
[----:B------:R-:W-:Y:S01]  /*2230*/  @!PT LDS RZ, [RZ] ;  /* 0x00000000fffff984 */ /* 0x000fe20000000800 */
[----:B------:R-:W-:Y:S01]  /*2240*/  @!PT LDS RZ, [RZ] ;  /* 0x00000000fffff984 */ /* 0x000fe20000000800 */
[----:B------:R1:W-:Y:S06]  /*2250*/  MEMBAR.ALL.CTA ;  /* 0x0000000000007992 */ /* 0x0003ec0000008000 */
[----:B-1----:R-:W1:Y:S01]  /*2260*/  FENCE.VIEW.ASYNC.S ;  /* 0x00000000000073c6 */ /* 0x002e620000000000 */
[----:B------:R-:W-:-:S04]  /*2270*/  PRMT R2, RZ, 0x654, R2 ;  /* 0x00000654ff027816 */ /* 0x000fc80000000002 */
[----:B-1----:R1:W-:Y:S01]  /*2280*/  SYNCS.ARRIVE.TRANS64.RED.A1T0 RZ, [R2+URZ], RZ ;  /* 0x000000ff02ff79a7 */ /* 0x0023e200081004ff */
[----:B--2---:R-:W-:-:S13]  /*2290*/  LOP3.LUT P2, RZ, R6, 0x1, RZ, 0xc0, !PT ;  /* 0x0000000106ff7812 */ /* 0x004fda000784c0ff */
[----:B------:R-:W-:Y:S01]  /*22a0*/  @P2 SHF.R.U32.HI R3, RZ, 0x10, R5 ;  /* 0x00000010ff032819 */ /* 0x000fe20000011605 */
[----:B------:R-:W-:Y:S01]  /*22b0*/  VOTEU.ANY UP0, P2 ;  /* 0x0000000000ff7886 */ /* 0x000fe20001000100 */
[----:B------:R-:W-:Y:S02]  /*22c0*/  @P2 MOV R11, R4 ;  /* 0x00000004000b2202 */ /* 0x000fe40000000f00 */
[----:B------:R-:W-:Y:S02]  /*22d0*/  @P2 R2UR.BROADCAST UR8, R3 ;  /* 0x00000000030822ca */ /* 0x000fe400008e0000 */
[----:B------:R-:W-:-:S11]  /*22e0*/  @P2 LOP3.LUT R8, R5, 0xffff, RZ, 0xc0, !PT ;  /* 0x0000ffff05082812 */ /* 0x000fd600078ec0ff */
[----:B------:R-:W-:Y:S01]  /*22f0*/  @UP0 UMOV UR36, UR8 ;  /* 0x0000000800240c82 */ /* 0x000fe20008000000 */
[----:B-1----:R-:W-:Y:S05]  /*2300*/  @!P0 BRA `(.L_x_41) ;  /* 0x0000000000b88947 */ /* 0x002fea0003800000 */
[----:B------:R-:W3:Y:S01]  /*2310*/  LDC.64 R4, c[0x0][0xb18] ;  /* 0x0002c600ff047b82 */ /* 0x000ee20000000a00 */
[----:B------:R-:W-:-:S07]  /*2320*/  ISETP.NE.AND P3, PT, R134, 0x1, PT ;  /* 0x000000018600780c */ /* 0x000fce0003f65270 */
[----:B------:R-:W1:Y:S08]  /*2330*/  LDC.64 R6, c[0x0][0xb10] ;  /* 0x0002c400ff067b82 */ /* 0x000e700000000a00 */
[----:B------:R-:W2:Y:S08]  /*2340*/  LDC R18, c[0x0][0xb20] ;  /* 0x0002c800ff127b82 */ /* 0x000eb00000000800 */
[----:B------:R-:W4:Y:S01]  /*2350*/  LDC R20, c[0x0][0xb0c] ;  /* 0x0002c300ff147b82 */ /* 0x000f220000000800 */
[----:B---3--:R-:W-:Y:S01]  /*2360*/  IMAD.HI.U32 R19, R0, R5, RZ ;  /* 0x0000000500137227 */ /* 0x008fe200078e00ff */
[----:B------:R-:W-:-:S03]  /*2370*/  ISETP.NE.AND P0, PT, R4, 0x1, PT ;  /* 0x000000010400780c */ /* 0x000fc60003f05270 */
[----:B------:R-:W-:-:S03]  /*2380*/  IMAD.HI.U32 R5, R8, R5, RZ ;  /* 0x0000000508057227 */ /* 0x000fc600078e00ff */
[----:B------:R-:W3:Y:S01]  /*2390*/  LDC.64 R2, c[0x0][0xb28] ;  /* 0x0002ca00ff027b82 */ /* 0x000ee20000000a00 */
[----:B-1----:R-:W-:-:S04]  /*23a0*/  IMAD.HI.U32 R22, R9, R6, RZ ;  /* 0x0000000609167227 */ /* 0x002fc800078e00ff */
[----:B------:R-:W-:Y:S01]  /*23b0*/  IMAD.HI.U32 R24, R11, R6, RZ ;  /* 0x000000060b187227 */ /* 0x000fe200078e00ff */
[----:B------:R-:W-:Y:S02]  /*23c0*/  SHF.R.U32.HI R22, RZ, R7, R22 ;  /* 0x00000007ff167219 */ /* 0x000fe40000011616 */
[-C--:B--2---:R-:W-:Y:S02]  /*23d0*/  SHF.R.U32.HI R19, RZ, R18.reuse, R19 ;  /* 0x00000012ff137219 */ /* 0x084fe40000011613 */
[----:B------:R-:W-:Y:S02]  /*23e0*/  SHF.R.U32.HI R5, RZ, R18, R5 ;  /* 0x00000012ff057219 */ /* 0x000fe40000011605 */
[----:B------:R-:W-:Y:S02]  /*23f0*/  SEL R19, R0, R19, !P0 ;  /* 0x0000001300137207 */ /* 0x000fe40004000000 */
[----:B------:R-:W-:Y:S02]  /*2400*/  SHF.R.U32.HI R24, RZ, R7, R24 ;  /* 0x00000007ff187219 */ /* 0x000fe40000011618 */
[----:B----4-:R-:W-:-:S02]  /*2410*/  ISETP.NE.AND P1, PT, R20, 0x1, PT ;  /* 0x000000011400780c */ /* 0x010fc40003f25270 */
[----:B------:R-:W-:Y:S02]  /*2420*/  SEL R5, R8, R5, !P0 ;  /* 0x0000000508057207 */ /* 0x000fe40004000000 */
[----:B------:R-:W-:Y:S02]  /*2430*/  SEL R21, R9, R22, !P1 ;  /* 0x0000001609157207 */ /* 0x000fe40004800000 */
[----:B------:R-:W-:Y:S01]  /*2440*/  SEL R7, R11, R24, !P1 ;  /* 0x000000180b077207 */ /* 0x000fe20004800000 */
[----:B---3--:R-:W-:-:S04]  /*2450*/  IMAD.HI.U32 R22, R19, R2, RZ ;  /* 0x0000000213167227 */ /* 0x008fc800078e00ff */
[----:B------:R-:W-:Y:S01]  /*2460*/  IMAD.HI.U32 R6, R21, R2, RZ ;  /* 0x0000000215067227 */ /* 0x000fe200078e00ff */
[----:B------:R-:W-:-:S04]  /*2470*/  @P3 SHF.R.U32.HI R19, RZ, R3, R22 ;  /* 0x00000003ff133219 */ /* 0x000fc80000011616 */
[----:B------:R-:W-:Y:S01]  /*2480*/  @P3 SHF.R.U32.HI R21, RZ, R3, R6 ;  /* 0x00000003ff153219 */ /* 0x000fe20000011606 */
[----:B------:R-:W-:-:S04]  /*2490*/  IMAD R19, R134, R19, RZ ;  /* 0x0000001386137224 */ /* 0x000fc800078e02ff */
[----:B------:R-:W-:Y:S01]  /*24a0*/  IMAD R6, R134, R21, RZ ;  /* 0x0000001586067224 */ /* 0x000fe200078e02ff */
[C---:B------:R-:W-:Y:S02]  /*24b0*/  ISETP.GE.AND P0, PT, R5.reuse, R19, PT ;  /* 0x000000130500720c */ /* 0x040fe40003f06270 */
[----:B------:R-:W-:Y:S02]  /*24c0*/  IADD3 R19, PT, PT, -R5, RZ, RZ ;  /* 0x000000ff05137210 */ /* 0x000fe40007ffe1ff */
[----:B------:R-:W-:Y:S01]  /*24d0*/  ISETP.GE.OR P0, PT, R7, R6, P0 ;  /* 0x000000060700720c */ /* 0x000fe20000706670 */
[----:B------:R-:W-:-:S04]  /*24e0*/  IMAD.HI.U32 R6, R5, R2, RZ ;  /* 0x0000000205067227 */ /* 0x000fc800078e00ff */
[----:B------:R-:W-:Y:S01]  /*24f0*/  IMAD R8, R4, R19, R8 ;  /* 0x0000001304087224 */ /* 0x000fe200078e0208 */
[----:B------:R-:W-:-:S04]  /*2500*/  SHF.R.U32.HI R6, RZ, R3, R6 ;  /* 0x00000003ff067219 */ /* 0x000fc80000011606 */
[----:B------:R-:W-:-:S03]  /*2510*/  SEL R6, R5, R6, !P3 ;  /* 0x0000000605067207 */ /* 0x000fc60005800000 */
[----:B------:R-:W-:-:S04]  /*2520*/  @!P0 IMAD.HI.U32 R18, R7, R2, RZ ;  /* 0x0000000207128227 */ /* 0x000fc800078e00ff */
[----:B------:R-:W-:Y:S01]  /*2530*/  IMAD.MOV R2, RZ, RZ, -R6 ;  /* 0x000000ffff027224 */ /* 0x000fe200078e0a06 */
[----:B------:R-:W-:-:S03]  /*2540*/  @!P0 SHF.R.U32.HI R18, RZ, R3, R18 ;  /* 0x00000003ff128219 */ /* 0x000fc60000011612 */
[----:B------:R-:W-:Y:S01]  /*2550*/  IMAD R2, R134, R2, R5 ;  /* 0x0000000286027224 */ /* 0x000fe200078e0205 */
        /* <DEDUP_REMOVED lines=9> */
.L_x_41:
[----:B------:R-:W1:Y:S02]  /*25f0*/  LDCU UR8, c[0x0][0xb30] ;  /* 0x00016600ff0877ac */ /* 0x000e640008000800 */
[----:B-1----:R-:W-:-:S09]  /*2600*/  UISETP.NE.AND UP0, UPT, UR8, 0x1, UPT ;  /* 0x000000010800788c */ /* 0x002fd2000bf05270 */
[----:B------:R-:W-:Y:S05]  /*2610*/  BRA.U UP0, `(.L_x_42) ;  /* 0x0000000100407547 */ /* 0x000fea000b800000 */
[----:B------:R-:W1:Y:S08]  /*2620*/  LDC.64 R4, c[0x0][0xb10] ;  /* 0x0002c400ff047b82 */ /* 0x000e700000000a00 */
[----:B------:R-:W2:Y:S08]  /*2630*/  LDC.64 R2, c[0x0][0xb18] ;  /* 0x0002c600ff027b82 */ /* 0x000eb00000000a00 */
[----:B------:R-:W4:Y:S08]  /*2640*/  LDC R6, c[0x0][0xb20] ;  /* 0x0002c800ff067b82 */ /* 0x000f300000000800 */
[----:B------:R-:W3:Y:S01]  /*2650*/  LDC R18, c[0x0][0xb0c] ;  /* 0x0002c300ff127b82 */ /* 0x000ee20000000800 */
[----:B-1----:R-:W-:-:S05]  /*2660*/  IMAD.HI.U32 R4, R11, R4, RZ ;  /* 0x000000040b047227 */ /* 0x002fca00078e00ff */
[----:B------:R-:W-:Y:S01]  /*2670*/  SHF.R.U32.HI R4, RZ, R5, R4 ;  /* 0x00000005ff047219 */ /* 0x000fe20000011604 */
[----:B--2---:R-:W-:Y:S01]  /*2680*/  IMAD.HI.U32 R3, R8, R3, RZ ;  /* 0x0000000308037227 */ /* 0x004fe200078e00ff */
[----:B------:R-:W-:-:S04]  /*2690*/  ISETP.NE.AND P0, PT, R2, 0x1, PT ;  /* 0x000000010200780c */ /* 0x000fc80003f05270 */
[----:B----4-:R-:W-:-:S04]  /*26a0*/  SHF.R.U32.HI R3, RZ, R6, R3 ;  /* 0x00000006ff037219 */ /* 0x010fc80000011603 */
[----:B------:R-:W-:Y:S02]  /*26b0*/  SEL R3, R8, R3, !P0 ;  /* 0x0000000308037207 */ /* 0x000fe40004000000 */
[----:B---3--:R-:W-:-:S04]  /*26c0*/  ISETP.NE.AND P1, PT, R18, 0x1, PT ;  /* 0x000000011200780c */ /* 0x008fc80003f25270 */
[----:B------:R-:W-:-:S05]  /*26d0*/  SEL R4, R11, R4, !P1 ;  /* 0x000000040b047207 */ /* 0x000fca0004800000 */
[----:B------:R-:W-:Y:S02]  /*26e0*/  IMAD.IADD R5, R3, 0x1, -R4 ;  /* 0x0000000103057824 */ /* 0x000fe400078e0a04 */
[----:B------:R-:W-:Y:S02]  /*26f0*/  IMAD.IADD R3, R4, 0x1, -R3 ;  /* 0x0000000104037824 */ /* 0x000fe400078e0a03 */
[----:B------:R-:W-:Y:S02]  /*2700*/  IMAD R11, R5, R18, R11 ;  /* 0x00000012050b7224 */ /* 0x000fe400078e020b */
[----:B------:R-:W-:-:S07]  /*2710*/  IMAD R8, R3, R2, R8 ;  /* 0x0000000203087224 */ /* 0x000fce00078e0208 */
.L_x_42:
[----:B------:R-:W-:Y:S01]  /*2720*/  VIADD R14, R14, 0x1 ;  /* 0x000000010e0e7836 */ /* 0x000fe20000000000 */
[----:B------:R-:W-:Y:S01]  /*2730*/  UPLOP3.LUT UP5, UPT, UPT, UPT, UPT, 0x80, 0x8 ;  /* 0x000000000008789c */ /* 0x000fe20003faf070 */
[----:B------:R-:W-:Y:S02]  /*2740*/  IMAD.IADD R21, R11, 0x1, R214 ;  /* 0x000000010b157824 */ /* 0x000fe400078e02d6 */
[----:B------:R-:W-:Y:S01]  /*2750*/  IMAD.IADD R20, R8, 0x1, R203 ;  /* 0x0000000108147824 */ /* 0x000fe200078e02cb */
[----:B------:R-:W-:-:S04]  /*2760*/  ISETP.NE.AND P0, PT, R14, 0x2, PT ;  /* 0x000000020e00780c */ /* 0x000fc80003f05270 */
[----:B------:R-:W-:Y:S02]  /*2770*/  SEL R2, RZ, 0x1, P0 ;  /* 0x00000001ff027807 */ /* 0x000fe40000000000 */
[----:B------:R-:W-:Y:S02]  /*2780*/  SEL R14, R14, RZ, P0 ;  /* 0x000000ff0e0e7207 */ /* 0x000fe40000000000 */
[----:B------:R-:W-:Y:S01]  /*2790*/  LOP3.LUT R13, R13, R2, RZ, 0x3c, !PT ;  /* 0x000000020d0d7212 */ /* 0x000fe200078e3cff */
[----:B------:R-:W-:Y:S06]  /*27a0*/  @P2 BRA `(.L_x_43) ;  /* 0xfffffff000542947 */ /* 0x000fec000383ffff */
[----:B------:R-:W-:Y:S01]  /*27b0*/  UIADD3 UR4, UPT, UPT, UR4, 0xa0, URZ ;  /* 0x000000a004047890 */ /* 0x000fe2000fffe0ff */
[----:B------:R-:W-:-:S03]  /*27c0*/  SHF.L.U32 R3, R15, 0x1f, RZ ;  /* 0x0000001f0f037819 */ /* 0x000fc600000006ff */
[----:B------:R-:W-:-:S09]  /*27d0*/  ULEA UR5, UR13, UR4, 0x3 ;  /* 0x000000040d057291 */ /* 0x000fd2000f8e18ff */
[----:B------:R-:W1:Y:S02]  /*27e0*/  SYNCS.PHASECHK.TRANS64.TRYWAIT P0, [UR5], R3 ;  /* 0x00000003ff0075a7 */ /* 0x000e640008001105 */
[----:B-1----:R-:W-:Y:S05]  /*27f0*/  @!P0 BRA `(.L_x_44) ;  /* 0x0000005400a48947 */ /* 0x002fea0003800000 */
.L_x_137:
[----:B------:R-:W-:-:S04]  /*2800*/  UIADD3 UR6, UPT, UPT, UR13, 0x1, URZ ;  /* 0x000000010d067890 */ /* 0x000fc8000fffe0ff */
[----:B------:R-:W-:-:S04]  /*2810*/  UISETP.NE.AND UP0, UPT, UR6, 0x14, UPT ;  /* 0x000000140600788c */ /* 0x000fc8000bf05270 */
[----:B------:R-:W-:Y:S02]  /*2820*/  USEL UR7, URZ, 0x1, UP0 ;  /* 0x00000001ff077887 */ /* 0x000fe40008000000 */
[----:B------:R-:W-:-:S04]  /*2830*/  USEL UR6, UR6, URZ, UP0 ;  /* 0x000000ff06067287 */ /* 0x000fc80008000000 */
[----:B------:R-:W-:Y:S01]  /*2840*/  ULEA UR5, UR6, UR4, 0x3 ;  /* 0x0000000406057291 */ /* 0x000fe2000f8e18ff */
[----:B------:R-:W-:-:S04]  /*2850*/  LOP3.LUT R2, R15, UR7, RZ, 0x3c, !PT ;  /* 0x000000070f027c12 */ /* 0x000fc8000f8e3cff */
[----:B-1----:R-:W-:-:S04]  /*2860*/  SHF.L.U32 R3, R2, 0x1f, RZ ;  /* 0x0000001f02037819 */ /* 0x002fc800000006ff */
[----:B------:R-:W1:Y:S02]  /*2870*/  SYNCS.PHASECHK.TRANS64.TRYWAIT P0, [UR5], R3 ;  /* 0x00000003ff0075a7 */ /* 0x000e640008001105 */
[----:B-1----:R-:W-:Y:S05]  /*2880*/  @!P0 BRA `(.L_x_45) ;  /* 0x0000005400988947 */ /* 0x002fea0003800000 */
.L_x_139:
        /* <DEDUP_REMOVED lines=9> */
.L_x_141:
        /* <DEDUP_REMOVED lines=9> */
.L_x_143:
        /* <DEDUP_REMOVED lines=9> */
.L_x_145:
        /* <DEDUP_REMOVED lines=9> */
.L_x_147:
        /* <DEDUP_REMOVED lines=9> */
.L_x_149:
        /* <DEDUP_REMOVED lines=9> */
.L_x_151:
        /* <DEDUP_REMOVED lines=9> */
.L_x_153:
        /* <DEDUP_REMOVED lines=9> */
.L_x_155:
        /* <DEDUP_REMOVED lines=9> */
.L_x_157:
        /* <DEDUP_REMOVED lines=9> */
.L_x_159:
        /* <DEDUP_REMOVED lines=9> */
.L_x_161:
        /* <DEDUP_REMOVED lines=9> */
.L_x_163:
        /* <DEDUP_REMOVED lines=9> */
.L_x_165:
        /* <DEDUP_REMOVED lines=9> */
.L_x_167:
        /* <DEDUP_REMOVED lines=9> */
.L_x_169:
        /* <DEDUP_REMOVED lines=9> */
.L_x_171:
        /* <DEDUP_REMOVED lines=9> */
.L_x_173:
[----:B------:R-:W-:-:S04]  /*3220*/  UIADD3 UR6, UPT, UPT, UR6, 0x1, URZ ;  /* 0x0000000106067890 */ /* 0x000fc8000fffe0ff */
[----:B------:R-:W-:-:S04]  /*3230*/  UISETP.NE.AND UP0, UPT, UR6, 0x14, UPT ;  /* 0x000000140600788c */ /* 0x000fc8000bf05270 */
[----:B------:R-:W-:Y:S02]  /*3240*/  USEL UR5, URZ, 0x1, UP0 ;  /* 0x00000001ff057887 */ /* 0x000fe40008000000 */
[----:B------:R-:W-:-:S04]  /*3250*/  USEL UR6, UR6, URZ, UP0 ;  /* 0x000000ff06067287 */ /* 0x000fc80008000000 */
[----:B------:R-:W-:Y:S01]  /*3260*/  ULEA UR6, UR6, UR4, 0x3 ;  /* 0x0000000406067291 */ /* 0x000fe2000f8e18ff */
[----:B-1----:R-:W-:-:S04]  /*3270*/  LOP3.LUT R3, R2, UR5, RZ, 0x3c, !PT ;  /* 0x0000000502037c12 */ /* 0x002fc8000f8e3cff */
[----:B------:R-:W-:Y:S01]  /*3280*/  SHF.L.U32 R3, R3, 0x1f, RZ ;  /* 0x0000001f03037819 */ /* 0x000fe200000006ff */
[----:B---3--:R-:W-:-:S07]  /*3290*/  IMAD.U32 R0, RZ, RZ, UR6 ;  /* 0x00000006ff007e24 */ /* 0x008fce000f8e00ff */
.L_x_63:
[----:B-1----:R1:W2:Y:S02]  /*32a0*/  SYNCS.PHASECHK.TRANS64.TRYWAIT P0, [R0+URZ], R3 ;  /* 0x00000003000075a7 */ /* 0x0022a400080011ff */
[----:B--2---:R-:W-:Y:S05]  /*32b0*/  @!P0 NANOSLEEP.SYNCS 0x989680 ;  /* 0x009896800000895d */ /* 0x004fea0003900000 */
[----:B------:R-:W2:Y:S02]  /*32c0*/  @!P0 SYNCS.PHASECHK.TRANS64 P0, [R0+URZ], R3 ;  /* 0x00000003000085a7 */ /* 0x000ea400080010ff */
[----:B--2---:R-:W-:Y:S05]  /*32d0*/  @P0 EXIT ;  /* 0x000000000000094d */ /* 0x004fea0003800000 */
[----:B------:R-:W-:Y:S05]  /*32e0*/  BRA `(.L_x_63) ;  /* 0xfffffffc00ec7947 */ /* 0x000fea000383ffff */
.L_x_23:
[----:B------:R-:W-:-:S04]  /*32f0*/  UISETP.NE.AND UP1, UPT, UR37, URZ, UPT ;  /* 0x000000ff2500728c */ /* 0x000fc8000bf25270 */
[----:B------:R-:W-:-:S09]  /*3300*/  UISETP.NE.OR UP1, UPT, UR10, 0x1, UP1 ;  /* 0x000000010a00788c */ /* 0x000fd20008f25670 */
[----:B------:R-:W-:Y:S05]  /*3310*/  BRA.U UP1, `(.L_x_64) ;  /* 0x00000005014c7547 */ /* 0x000fea000b800000 */
[----:B------:R-:W-:Y:S01]  /*3320*/  HFMA2 R10, -RZ, RZ, 0, 0 ;  /* 0x00000000ff0a7431 */ /* 0x000fe200000001ff */
[----:B------:R-:W-:Y:S01]  /*3330*/  ISETP.GE.U32.AND P2, PT, R11, 0x2, PT ;  /* 0x000000020b00780c */ /* 0x000fe20003f46070 */
[----:B------:R-:W-:Y:S01]  /*3340*/  IMAD.MOV.U32 R12, RZ, RZ, 0x1 ;  /* 0x00000001ff0c7424 */ /* 0x000fe200078e00ff */
[----:B------:R-:W-:Y:S01]  /*3350*/  CS2R R8, SRZ ;  /* 0x0000000000087805 */ /* 0x000fe2000001ff00 */
[----:B------:R-:W-:Y:S01]  /*3360*/  IMAD.MOV.U32 R3, RZ, RZ, RZ ;  /* 0x000000ffff037224 */ /* 0x000fe200078e00ff */
[----:B------:R-:W-:Y:S01]  /*3370*/  UMOV UR4, 0x400 ;  /* 0x0000040000047882 */ /* 0x000fe20000000000 */
[----:B------:R-:W-:Y:S01]  /*3380*/  UMOV UR6, URZ ;  /* 0x000000ff00067c82 */ /* 0x000fe20008000000 */
[----:B------:R-:W-:-:S12]  /*3390*/  ULEA UR37, UR37, UR4, 0x18 ;  /* 0x0000000425257291 */ /* 0x000fd8000f8ec0ff */
.L_x_68:
[----:B------:R-:W-:Y:S02]  /*33a0*/  LEA R0, R3, UR37, 0x3 ;  /* 0x0000002503007c11 */ /* 0x000fe4000f8e18ff */
[----:B------:R-:W-:-:S03]  /*33b0*/  SHF.L.U32 R5, R8, 0x1f, RZ ;  /* 0x0000001f08057819 */ /* 0x000fc600000006ff */
[----:B------:R-:W-:Y:S01]  /*33c0*/  VIADD R4, R0, 0x1d0 ;  /* 0x000001d000047836 */ /* 0x000fe20000000000 */
[----:B------:R-:W1:Y:S02]  /*33d0*/  SYNCS.PHASECHK.TRANS64.TRYWAIT P0, [R0+URZ+0x1c0], R5 ;  /* 0x0001c005000075a7 */ /* 0x000e6400080011ff */
[----:B-1----:R-:W-:Y:S05]  /*33e0*/  @!P0 BRA `(.L_x_65) ;  /* 0x0000005000708947 */ /* 0x002fea0003800000 */
.L_x_174:
[----:B------:R-:W-:Y:S01]  /*33f0*/  ULEA UR5, UR6, UR37, 0x3 ;  /* 0x0000002506057291 */ /* 0x000fe2000f8e18ff */
[----:B------:R-:W-:Y:S01]  /*3400*/  PRMT R4, RZ, 0x654, R4 ;  /* 0x00000654ff047816 */ /* 0x000fe20000000004 */
[----:B-1----:R-:W-:Y:S01]  /*3410*/  @!P2 IMAD.MOV.U32 R5, RZ, RZ, 0x10 ;  /* 0x00000010ff05a424 */ /* 0x002fe200078e00ff */
[----:B------:R-:W-:Y:S01]  /*3420*/  SHF.L.U32 R7, R12, 0x1f, RZ ;  /* 0x0000001f0c077819 */ /* 0x000fe200000006ff */
[----:B------:R-:W-:Y:S01]  /*3430*/  UIADD3 UR4, UPT, UPT, UR5, 0x160, URZ ;  /* 0x0000016005047890 */ /* 0x000fe2000fffe0ff */
[----:B------:R1:W-:Y:S05]  /*3440*/  SYNCS.ARRIVE.TRANS64.RED.A1T0 RZ, [R4+URZ], RZ ;  /* 0x000000ff04ff79a7 */ /* 0x0003ea00081004ff */
[----:B------:R-:W-:Y:S01]  /*3450*/  IMAD.U32 R0, RZ, RZ, UR4 ;  /* 0x00000004ff007e24 */ /* 0x000fe2000f8e00ff */
[----:B------:R-:W2:Y:S04]  /*3460*/  SYNCS.PHASECHK.TRANS64.TRYWAIT P0, [UR5+0x170], R7 ;  /* 0x00017007ff0075a7 */ /* 0x000ea80008001105 */
[----:B------:R-:W-:Y:S01]  /*3470*/  PRMT R13, R11, 0x654, R0 ;  /* 0x000006540b0d7816 */ /* 0x000fe20000000000 */
[----:B-12---:R-:W-:Y:S06]  /*3480*/  @!P0 BRA `(.L_x_66) ;  /* 0x00000050005c8947 */ /* 0x006fec0003800000 */
.L_x_176:
[----:B------:R-:W-:Y:S01]  /*3490*/  ULEA UR4, UR6, UR37, 0x4 ;  /* 0x0000002506047291 */ /* 0x000fe2000f8e20ff */
[----:B------:R-:W-:Y:S01]  /*34a0*/  SEL R2, R13, R2, !P2 ;  /* 0x000000020d027207 */ /* 0x000fe20005000000 */
[----:B------:R-:W-:Y:S01]  /*34b0*/  UIADD3 UR5, UPT, UPT, UR5, 0x160, URZ ;  /* 0x0000016005057890 */ /* 0x000fe2000fffe0ff */
[----:B-1----:R-:W-:Y:S01]  /*34c0*/  LEA R0, R10, UR37, 0x3 ;  /* 0x000000250a007c11 */ /* 0x002fe2000f8e18ff */
[----:B------:R-:W-:Y:S01]  /*34d0*/  UIADD3 UR4, UPT, UPT, UR4, 0x1f0, URZ ;  /* 0x000001f004047890 */ /* 0x000fe2000fffe0ff */
[----:B------:R1:W-:Y:S01]  /*34e0*/  @!P2 SYNCS.ARRIVE.TRANS64.RED RZ, [R2+URZ], R5 ;  /* 0x0000000502ffa9a7 */ /* 0x0003e200080004ff */
[----:B------:R-:W-:Y:S01]  /*34f0*/  UIADD3 UR6, UPT, UPT, UR6, 0x1, URZ ;  /* 0x0000000106067890 */ /* 0x000fe2000fffe0ff */
[----:B------:R-:W-:-:S03]  /*3500*/  VIADD R3, R3, 0x1 ;  /* 0x0000000103037836 */ /* 0x000fc60000000000 */
[----:B------:R-:W-:Y:S02]  /*3510*/  UISETP.NE.AND UP0, UPT, UR6, 0x2, UPT ;  /* 0x000000020600788c */ /* 0x000fe4000bf05270 */
[----:B------:R-:W-:Y:S01]  /*3520*/  ISETP.NE.AND P0, PT, R3, 0x2, PT ;  /* 0x000000020300780c */ /* 0x000fe20003f05270 */
[----:B------:R-:W-:Y:S06]  /*3530*/  UGETNEXTWORKID.BROADCAST [UR4], [UR5] ;  /* 0x00000000040073ca */ /* 0x000fec0008000100 */
[----:B------:R-:W-:Y:S02]  /*3540*/  USEL UR4, URZ, 0x1, UP0 ;  /* 0x00000001ff047887 */ /* 0x000fe40008000000 */
[----:B------:R-:W-:-:S04]  /*3550*/  USEL UR6, UR6, URZ, UP0 ;  /* 0x000000ff06067287 */ /* 0x000fc80008000000 */
[----:B------:R-:W-:Y:S02]  /*3560*/  LOP3.LUT R12, R12, UR4, RZ, 0x3c, !PT ;  /* 0x000000040c0c7c12 */ /* 0x000fe4000f8e3cff */
[----:B-1----:R-:W-:-:S04]  /*3570*/  SHF.L.U32 R5, R9, 0x1f, RZ ;  /* 0x0000001f09057819 */ /* 0x002fc800000006ff */
[----:B------:R-:W1:Y:S02]  /*3580*/  SYNCS.PHASECHK.TRANS64.TRYWAIT P1, [R0+URZ+0x160], R5 ;  /* 0x00016005000075a7 */ /* 0x000e6400080211ff */
[----:B-1----:R-:W-:Y:S05]  /*3590*/  @!P1 BRA `(.L_x_67) ;  /* 0x0000005000309947 */ /* 0x002fea0003800000 */
.L_x_177:
[----:B------:R-:W-:Y:S01]  /*35a0*/  LEA R4, R10, UR37, 0x4 ;  /* 0x000000250a047c11 */ /* 0x000fe2000f8e20ff */
[----:B-1----:R-:W-:Y:S01]  /*35b0*/  VIADD R0, R0, 0x170 ;  /* 0x0000017000007836 */ /* 0x002fe20000000000 */
[----:B------:R-:W-:Y:S01]  /*35c0*/  SEL R3, R3, RZ, P0 ;  /* 0x000000ff03037207 */ /* 0x000fe20000000000 */
[----:B------:R-:W-:-:S03]  /*35d0*/  VIADD R10, R10, 0x1 ;  /* 0x000000010a0a7836 */ /* 0x000fc60000000000 */
[----:B------:R-:W1:Y:S01]  /*35e0*/  LDS.128 R4, [R4+0x1f0] ;  /* 0x0001f00004047984 */ /* 0x000e620000000c00 */
[----:B------:R-:W-:Y:S02]  /*35f0*/  PRMT R0, RZ, 0x654, R0 ;  /* 0x00000654ff007816 */ /* 0x000fe40000000000 */
[C---:B------:R-:W-:Y:S01]  /*3600*/  ISETP.NE.AND P1, PT, R10.reuse, 0x2, PT ;  /* 0x000000020a00780c */ /* 0x040fe20003f25270 */
[----:B------:R-:W-:Y:S01]  /*3610*/  @!PT LDS RZ, [RZ] ;  /* 0x00000000fffff984 */ /* 0x000fe20000000800 */
[----:B------:R-:W-:Y:S01]  /*3620*/  @!PT LDS RZ, [RZ] ;  /* 0x00000000fffff984 */ /* 0x000fe20000000800 */
[----:B------:R-:W-:Y:S01]  /*3630*/  @!PT LDS RZ, [RZ] ;  /* 0x00000000fffff984 */ /* 0x000fe20000000800 */
[----:B------:R-:W-:Y:S01]  /*3640*/  @!PT LDS RZ, [RZ] ;  /* 0x00000000fffff984 */ /* 0x000fe20000000800 */
[----:B------:R2:W-:Y:S06]  /*3650*/  MEMBAR.ALL.CTA ;  /* 0x0000000000007992 */ /* 0x0005ec0000008000 */
[----:B--2---:R-:W2:Y:S01]  /*3660*/  FENCE.VIEW.ASYNC.S ;  /* 0x00000000000073c6 */ /* 0x004ea20000000000 */
[----:B------:R-:W-:Y:S01]  /*3670*/  SEL R10, R10, RZ, P1 ;  /* 0x000000ff0a0a7207 */ /* 0x000fe20000800000 */
[----:B--2---:R2:W-:Y:S01]  /*3680*/  SYNCS.ARRIVE.TRANS64.RED.A1T0 RZ, [R0+URZ], RZ ;  /* 0x000000ff00ff79a7 */ /* 0x0045e200081004ff */
[----:B-1----:R-:W-:-:S02]  /*3690*/  LOP3.LUT P3, RZ, R6, 0x1, RZ, 0xc0, !PT ;  /* 0x0000000106ff7812 */ /* 0x002fc4000786c0ff */
[----:B------:R-:W-:-:S04]  /*36a0*/  SEL R5, RZ, 0x1, P0 ;  /* 0x00000001ff057807 */ /* 0x000fc80000000000 */
[----:B------:R-:W-:Y:S02]  /*36b0*/  LOP3.LUT R8, R8, R5, RZ, 0x3c, !PT ;  /* 0x0000000508087212 */ /* 0x000fe400078e3cff */
[----:B--2---:R-:W-:-:S04]  /*36c0*/  SEL R0, RZ, 0x1, P1 ;  /* 0x00000001ff007807 */ /* 0x004fc80000800000 */
[----:B------:R-:W-:Y:S01]  /*36d0*/  LOP3.LUT R9, R9, R0, RZ, 0x3c, !PT ;  /* 0x0000000009097212 */ /* 0x000fe200078e3cff */
[----:B------:R-:W-:Y:S06]  /*36e0*/  @P3 BRA `(.L_x_68) ;  /* 0xfffffffc002c3947 */ /* 0x000fec000383ffff */
[----:B------:R-:W-:Y:S01]  /*36f0*/  ULEA UR5, UR6, UR37, 0x3 ;  /* 0x0000002506057291 */ /* 0x000fe2000f8e18ff */
[----:B------:R-:W-:-:S08]  /*3700*/  SHF.L.U32 R3, R12, 0x1f, RZ ;  /* 0x0000001f0c037819 */ /* 0x000fd000000006ff */
[----:B------:R-:W1:Y:S02]  /*3710*/  SYNCS.PHASECHK.TRANS64 P0, [UR5+0x170], R3 ;  /* 0x00017003ff0075a7 */ /* 0x000e640008001005 */
[----:B-1----:R-:W-:Y:S05]  /*3720*/  @P0 BRA `(.L_x_69) ;  /* 0x0000000000080947 */ /* 0x002fea0003800000 */
[----:B------:R-:W1:Y:S02]  /*3730*/  SYNCS.PHASECHK.TRANS64.TRYWAIT P0, [UR5+0x170], R3 ;  /* 0x00017003ff0075a7 */ /* 0x000e640008001105 */
[----:B-1----:R-:W-:Y:S05]  /*3740*/  @!P0 BRA `(.L_x_70) ;  /* 0x0000004c00d88947 */ /* 0x002fea0003800000 */
.L_x_69:
[----:B------:R-:W-:-:S04]  /*3750*/  UIADD3 UR4, UPT, UPT, UR6, 0x1, URZ ;  /* 0x0000000106047890 */ /* 0x000fc8000fffe0ff */
[----:B------:R-:W-:-:S04]  /*3760*/  UISETP.NE.AND UP0, UPT, UR4, 0x2, UPT ;  /* 0x000000020400788c */ /* 0x000fc8000bf05270 */
[----:B------:R-:W-:Y:S02]  /*3770*/  USEL UR7, URZ, 0x1, UP0 ;  /* 0x00000001ff077887 */ /* 0x000fe40008000000 */
[----:B------:R-:W-:-:S04]  /*3780*/  USEL UR4, UR4, URZ, UP0 ;  /* 0x000000ff04047287 */ /* 0x000fc80008000000 */
[----:B------:R-:W-:Y:S01]  /*3790*/  ULEA UR4, UR4, UR37, 0x3 ;  /* 0x0000002504047291 */ /* 0x000fe2000f8e18ff */
[----:B-1----:R-:W-:-:S04]  /*37a0*/  LOP3.LUT R3, R12, UR7, RZ, 0x3c, !PT ;  /* 0x000000070c037c12 */ /* 0x002fc8000f8e3cff */
[----:B------:R-:W-:-:S04]  /*37b0*/  SHF.L.U32 R0, R3, 0x1f, RZ ;  /* 0x0000001f03007819 */ /* 0x000fc800000006ff */
[----:B------:R-:W1:Y:S02]  /*37c0*/  SYNCS.PHASECHK.TRANS64 P0, [UR4+0x170], R0 ;  /* 0x00017000ff0075a7 */ /* 0x000e640008001004 */
[----:B-1----:R-:W-:Y:S05]  /*37d0*/  @P0 EXIT ;  /* 0x000000000000094d */ /* 0x002fea0003800000 */
[----:B------:R-:W-:Y:S02]  /*37e0*/  SHF.L.U32 R3, R3, 0x1f, RZ ;  /* 0x0000001f03037819 */ /* 0x000fe400000006ff */
[----:B------:R-:W-:-:S07]  /*37f0*/  MOV R0, UR4 ;  /* 0x0000000400007c02 */ /* 0x000fce0008000f00 */
.L_x_71:
[----:B-1----:R1:W2:Y:S02]  /*3800*/  SYNCS.PHASECHK.TRANS64.TRYWAIT P0, [R0+URZ+0x170], R3 ;  /* 0x00017003000075a7 */ /* 0x0022a400080011ff */
[----:B--2---:R-:W-:Y:S05]  /*3810*/  @!P0 NANOSLEEP.SYNCS 0x989680 ;  /* 0x009896800000895d */ /* 0x004fea0003900000 */
[----:B------:R-:W2:Y:S02]  /*3820*/  @!P0 SYNCS.PHASECHK.TRANS64 P0, [R0+URZ+0x170], R3 ;  /* 0x00017003000085a7 */ /* 0x000ea400080010ff */
[----:B--2---:R-:W-:Y:S05]  /*3830*/  @P0 EXIT ;  /* 0x000000000000094d */ /* 0x004fea0003800000 */
[----:B------:R-:W-:Y:S05]  /*3840*/  BRA `(.L_x_71) ;  /* 0xfffffffc00ec7947 */ /* 0x000fea000383ffff */
.L_x_64:
[----:B------:R-:W-:Y:S05]  /*3850*/  BRA.U UP4, `(.L_x_72) ;  /* 0x0000001104a07547 */ /* 0x000fea000b800000 */
[----:B------:R-:W-:Y:S01]  /*3860*/  UMOV UR6, 0x40 ;  /* 0x0000004000067882 */ /* 0x000fe20000000000 */
[----:B------:R-:W-:Y:S01]  /*3870*/  NOP ;  /* 0x0000000000007918 */ /* 0x000fe20000000000 */
[----:B------:R-:W-:Y:S01]  /*3880*/  ULEA UR6, UR37, UR6, 0x18 ;  /* 0x0000000625067291 */ /* 0x000fe2000f8ec0ff */
[----:B------:R-:W-:Y:S02]  /*3890*/  UMOV UR7, 0x400 ;  /* 0x0000040000077882 */ /* 0x000fe40000000000 */
[----:B------:R-:W-:-:S06]  /*38a0*/  ULEA UR37, UR37, UR7, 0x18 ;  /* 0x0000000725257291 */ /* 0x000fcc000f8ec0ff */
[----:B------:R-:W1:Y:S02]  /*38b0*/  LDS.U8 R0, [UR6+0x1c] ;  /* 0x00001c06ff007984 */ /* 0x000e640008000000 */
[----:B-1----:R-:W-:-:S13]  /*38c0*/  ISETP.NE.AND P0, PT, R0, RZ, PT ;  /* 0x000000ff0000720c */ /* 0x002fda0003f05270 */
[----:B------:R-:W-:Y:S05]  /*38d0*/  @P0 BRA `(.L_x_73) ;  /* 0x0000000400080947 */ /* 0x000fea0003800000 */
[----:B------:R-:W-:Y:S02]  /*38e0*/  UISETP.NE.U32.AND UP0, UPT, UR5, 0x1, UPT ;  /* 0x000000010500788c */ /* 0x000fe4000bf05070 */
[----:B------:R-:W-:-:S07]  /*38f0*/  UIADD3 UR8, UPT, UPT, UR6, 0x8, URZ ;  /* 0x0000000806087890 */ /* 0x000fce000fffe0ff */
[----:B------:R-:W-:Y:S05]  /*3900*/  BRA.U !UP0, `(.L_x_74) ;  /* 0x00000001089c7547 */ /* 0x000fea000b800000 */
[----:B------:R-:W-:Y:S01]  /*3910*/  ELECT P0, URZ, PT ;  /* 0x0000000000ff782f */ /* 0x000fe20003800000 */
[----:B------:R-:W-:-:S12]  /*3920*/  BSSY B0, `(.L_x_74) ;  /* 0x0000025000007945 */ /* 0x000fd80003800000 */
[----:B------:R-:W-:Y:S05]  /*3930*/  @!P0 BRA `(.L_x_75) ;  /* 0x00000000008c8947 */ /* 0x000fea0003800000 */
[----:B------:R-:W-:-:S05]  /*3940*/  UMOV UR7, 0x10 ;  /* 0x0000001000077882 */ /* 0x000fca0000000000 */
[----:B------:R-:W-:Y:S04]  /*3950*/  DEPBAR.LE SB1, 0x36 ;  /* 0x00009d800000791a */ /* 0x000fe80000000000 */
[----:B------:R-:W1:Y:S02]  /*3960*/  UTCATOMSWS.2CTA.FIND_AND_SET.ALIGN UP1, UR7, UR7 ;  /* 0x00000007000775e3 */ /* 0x000e640008220800 */
[----:B-1----:R-:W-:Y:S01]  /*3970*/  MOV R11, UR7 ;  /* 0x00000007000b7c02 */ /* 0x002fe20008000f00 */
[----:B------:R-:W-:Y:S06]  /*3980*/  BRA.U UP1, `(.L_x_76) ;  /* 0x0000000101187547 */ /* 0x000fec000b800000 */
.L_x_77:
[----:B------:R-:W-:Y:S05]  /*3990*/  NANOSLEEP 0x64 ;  /* 0x000000640000795d */ /* 0x000fea0003800000 */
[----:B------:R-:W-:-:S05]  /*39a0*/  UMOV UR7, 0x10 ;  /* 0x0000001000077882 */ /* 0x000fca0000000000 */
[----:B------:R-:W-:Y:S04]  /*39b0*/  DEPBAR.LE SB1, 0x36 ;  /* 0x00009d800000791a */ /* 0x000fe80000000000 */
[----:B------:R-:W1:Y:S02]  /*39c0*/  UTCATOMSWS.2CTA.FIND_AND_SET.ALIGN UP1, UR7, UR7 ;  /* 0x00000007000775e3 */ /* 0x000e640008220800 */
[----:B-1----:R-:W-:Y:S01]  /*39d0*/  MOV R11, UR7 ;  /* 0x00000007000b7c02 */ /* 0x002fe20008000f00 */
[----:B------:R-:W-:Y:S05]  /*39e0*/  BRA.U !UP1, `(.L_x_77) ;  /* 0xfffffffd09e87547 */ /* 0x000fea000b83ffff */
.L_x_76:
[----:B------:R-:W1:Y:S01]  /*39f0*/  LDS R5, [UR6+0x10] ;  /* 0x00001006ff057984 */ /* 0x000e620008000800 */
[----:B------:R-:W-:Y:S01]  /*3a00*/  IMAD.U32 R3, RZ, RZ, UR37 ;  /* 0x00000025ff037e24 */ /* 0x000fe2000f8e00ff */
[----:B------:R-:W-:-:S03]  /*3a10*/  MOV R2, UR4 ;  /* 0x0000000400027c02 */ /* 0x000fc60008000f00 */
[----:B------:R-:W-:Y:S01]  /*3a20*/  VIADD R3, R3, 0x210 ;  /* 0x0000021003037836 */ /* 0x000fe20000000000 */
[----:B-1----:R-:W-:-:S04]  /*3a30*/  SHF.L.U32 R5, R5, 0x1f, RZ ;  /* 0x0000001f05057819 */ /* 0x002fc800000006ff */
[----:B------:R-:W1:Y:S02]  /*3a40*/  SYNCS.PHASECHK.TRANS64.TRYWAIT P0, [UR6+0x8], R5 ;  /* 0x00000805ff0075a7 */ /* 0x000e640008001106 */
[----:B-1----:R-:W-:Y:S05]  /*3a50*/  @P0 BRA `(.L_x_78) ;  /* 0x0000000000080947 */ /* 0x002fea0003800000 */
[----:B------:R-:W1:Y:S02]  /*3a60*/  SYNCS.PHASECHK.TRANS64.TRYWAIT P0, [UR6+0x8], R5 ;  /* 0x00000805ff0075a7 */ /* 0x000e640008001106 */
[----:B-1----:R-:W-:Y:S05]  /*3a70*/  @!P0 BRA `(.L_x_79) ;  /* 0x0000004c00248947 */ /* 0x002fea0003800000 */
.L_x_78:
[----:B-1----:R-:W-:Y:S01]  /*3a80*/  HFMA2 R0, -RZ, RZ, 0, 5.9604644775390625e-08 ;  /* 0x00000001ff007431 */ /* 0x002fe200000001ff */
[----:B------:R-:W-:Y:S01]  /*3a90*/  UPRMT UR7, UR4, 0x654, UR8 ;  /* 0x0000065404077896 */ /* 0x000fe20008000008 */
[----:B------:R-:W-:Y:S01]  /*3aa0*/  IMAD.MOV.U32 R6, RZ, RZ, 0xffff ;  /* 0x0000ffffff067424 */ /* 0x000fe200078e00ff */
[----:B------:R-:W-:Y:S01]  /*3ab0*/  PRMT R2, R2, 0x654, R3 ;  /* 0x0000065402027816 */ /* 0x000fe20000000003 */
[----:B------:R-:W-:Y:S02]  /*3ac0*/  IMAD.MOV.U32 R4, RZ, RZ, 0x4 ;  /* 0x00000004ff047424 */ /* 0x000fe400078e00ff */
[----:B------:R-:W-:Y:S01]  /*3ad0*/  IMAD.SHL.U32 R7, R11, 0x20, RZ ;  /* 0x000000200b077824 */ /* 0x000fe200078e00ff */
[----:B------:R-:W-:Y:S02]  /*3ae0*/  MOV R3, UR7 ;  /* 0x0000000700037c02 */ /* 0x000fe40008000f00 */
[-C--:B------:R-:W-:Y:S01]  /*3af0*/  SHF.L.U32 R6, R6, R11.reuse, RZ ;  /* 0x0000000b06067219 */ /* 0x080fe200000006ff */
[----:B------:R1:W-:Y:S01]  /*3b00*/  SYNCS.ARRIVE.TRANS64.RED RZ, [UR7], R4 ;  /* 0x00000004ffff79a7 */ /* 0x0003e20008000407 */
[----:B------:R-:W-:Y:S01]  /*3b10*/  SHF.L.U32 R5, R0, R11, RZ ;  /* 0x0000000b00057219 */ /* 0x000fe200000006ff */
[----:B------:R1:W-:Y:S04]  /*3b20*/  STS [UR37+0x210], R7 ;  /* 0x00021007ff007988 */ /* 0x0003e80008000825 */
[----:B------:R1:W-:Y:S04]  /*3b30*/  STAS [R2.64], R11 ;  /* 0x0000000b02007dbd */ /* 0x0003e8000c0008ff */
[----:B------:R1:W-:Y:S04]  /*3b40*/  ATOMS.OR RZ, [UR6+0x14], R6 ;  /* 0x00001406ffff798c */ /* 0x0003e8000b000006 */
[----:B------:R1:W-:Y:S04]  /*3b50*/  ATOMS.OR RZ, [UR6+0x18], R5 ;  /* 0x00001805ffff798c */ /* 0x0003e8000b000006 */
[----:B------:R1:W-:Y:S02]  /*3b60*/  ATOMS.XOR RZ, [UR6+0x10], R0 ;  /* 0x00001000ffff798c */ /* 0x0003e4000b800006 */
.L_x_75:
[----:B------:R-:W-:Y:S05]  /*3b70*/  BSYNC B0 ;  /* 0x0000000000007941 */ /* 0x000fea0003800000 */
.L_x_74:
[----:B------:R-:W-:Y:S05]  /*3b80*/  BRA.U UP0, `(.L_x_80) ;  /* 0x00000001006c7547 */ /* 0x000fea000b800000 */
[----:B------:R-:W-:-:S03]  /*3b90*/  UMOV UR7, 0xffffffff ;  /* 0xffffffff00077882 */ /* 0x000fc60000000000 */
[----:B------:R-:W-:Y:S05]  /*3ba0*/  BRA.DIV UR7, `(.L_x_81) ;  /* 0x0000004a07f07947 */ /* 0x000fea000b800000 */
[----:B------:R-:W-:-:S13]  /*3bb0*/  ELECT P6, URZ, PT ;  /* 0x0000000000ff782f */ /* 0x000fda00038c0000 */
.L_x_181:
[----:B------:R-:W-:Y:S05]  /*3bc0*/  @!P6 BRA `(.L_x_80) ;  /* 0x00000000005ce947 */ /* 0x000fea0003800000 */
[----:B-1----:R-:W1:Y:S02]  /*3bd0*/  LDS R3, [UR6+0x10] ;  /* 0x00001006ff037984 */ /* 0x002e640008000800 */
[----:B-1----:R-:W-:-:S04]  /*3be0*/  SHF.L.U32 R3, R3, 0x1f, RZ ;  /* 0x0000001f03037819 */ /* 0x002fc800000006ff */
[----:B------:R-:W1:Y:S02]  /*3bf0*/  SYNCS.PHASECHK.TRANS64.TRYWAIT P0, [UR6+0x8], R3 ;  /* 0x00000803ff0075a7 */ /* 0x000e640008001106 */
[----:B-1----:R-:W-:Y:S05]  /*3c00*/  @P0 BRA `(.L_x_82) ;  /* 0x0000000000080947 */ /* 0x002fea0003800000 */
[----:B------:R-:W1:Y:S02]  /*3c10*/  SYNCS.PHASECHK.TRANS64.TRYWAIT P0, [UR6+0x8], R3 ;  /* 0x00000803ff0075a7 */ /* 0x000e640008001106 */
[----:B-1----:R-:W-:Y:S05]  /*3c20*/  @!P0 BRA `(.L_x_83) ;  /* 0x0000004800f08947 */ /* 0x002fea0003800000 */
.L_x_82:
[----:B------:R-:W2:Y:S01]  /*3c30*/  LDS R5, [UR37+0x210] ;  /* 0x00021025ff057984 */ /* 0x000ea20008000800 */
[----:B-1----:R-:W-:Y:S02]  /*3c40*/  HFMA2 R0, -RZ, RZ, 0, 5.9604644775390625e-08 ;  /* 0x00000001ff007431 */ /* 0x002fe400000001ff */
[----:B------:R-:W-:Y:S01]  /*3c50*/  IMAD.MOV.U32 R2, RZ, RZ, 0xffff ;  /* 0x0000ffffff027424 */ /* 0x000fe200078e00ff */
[----:B------:R-:W-:Y:S01]  /*3c60*/  UPRMT UR7, UR4, 0x654, UR8 ;  /* 0x0000065404077896 */ /* 0x000fe20008000008 */
[----:B--2---:R-:W-:-:S03]  /*3c70*/  IMAD.SHL.U32 R3, R5, 0x20, RZ ;  /* 0x0000002005037824 */ /* 0x004fc600078e00ff */
[-C--:B------:R-:W-:Y:S02]  /*3c80*/  SHF.L.U32 R2, R2, R5.reuse, RZ ;  /* 0x0000000502027219 */ /* 0x080fe400000006ff */
[----:B------:R-:W-:Y:S01]  /*3c90*/  SHF.L.U32 R5, R0, R5, RZ ;  /* 0x0000000500057219 */ /* 0x000fe200000006ff */
[----:B------:R2:W-:Y:S04]  /*3ca0*/  STS [UR37+0x210], R3 ;  /* 0x00021003ff007988 */ /* 0x0005e80008000825 */
[----:B------:R2:W-:Y:S04]  /*3cb0*/  ATOMS.OR RZ, [UR6+0x14], R2 ;  /* 0x00001402ffff798c */ /* 0x0005e8000b000006 */
[----:B------:R2:W-:Y:S01]  /*3cc0*/  ATOMS.OR RZ, [UR6+0x18], R5 ;  /* 0x00001805ffff798c */ /* 0x0005e2000b000006 */
[----:B------:R-:W-:Y:S03]  /*3cd0*/  SYNCS.ARRIVE.TRANS64.RED.A1T0 RZ, [UR7], RZ ;  /* 0x000000ffffff79a7 */ /* 0x000fe60008100407 */
[----:B------:R2:W-:Y:S01]  /*3ce0*/  ATOMS.XOR RZ, [UR6+0x10], R0 ;  /* 0x00001000ffff798c */ /* 0x0005e2000b800006 */
[----:B------:R-:W-:Y:S05]  /*3cf0*/  BRA `(.L_x_80) ;  /* 0x0000000000107947 */ /* 0x000fea0003800000 */
.L_x_73:
[----:B------:R-:W-:Y:S02]  /*3d00*/  MOV R0, 0xffffffff ;  /* 0xffffffff00007802 */ /* 0x000fe40000000f00 */
[----:B------:R-:W-:-:S03]  /*3d10*/  MOV R2, 0x3d40 ;  /* 0x00003d4000027802 */ /* 0x000fc60000000f00 */
[----:B------:R1:W-:Y:S04]  /*3d20*/  STS [UR37+0x210], R0 ;  /* 0x00021000ff007988 */ /* 0x0003e80008000825 */
[----:B-1---5:R-:W-:Y:S05]  /*3d30*/  CALL.REL.NOINC `($__internal_1_$__cuda_sm10x_tcgen05_guardrail_trap_phase_invalid_during_alloc) ;  /* 0x0000004c00f87944 */ /* 0x022fea0003c00000 */
.L_x_80:
[----:B------:R-:W-:Y:S05]  /*3d40*/  WARPSYNC.ALL ;  /* 0x0000000000007948 */ /* 0x000fea0003800000 */
[----:B------:R-:W3:Y:S01]  /*3d50*/  S2UR UR8, SR_CgaCtaId ;  /* 0x00000000000879c3 */ /* 0x000ee20000008800 */
[----:B------:R-:W-:Y:S01]  /*3d60*/  UMOV UR6, 0x400 ;  /* 0x0000040000067882 */ /* 0x000fe20000000000 */
[----:B------:R-:W-:-:S06]  /*3d70*/  NOP ;  /* 0x0000000000007918 */ /* 0x000fcc0000000000 */
[----:B------:R-:W-:Y:S06]  /*3d80*/  BAR.ARV 0x6, 0xa0 ;  /* 0x0182800000007b1d */ /* 0x000fec0000002000 */
[----:B------:R-:W-:Y:S02]  /*3d90*/  LOP3.LUT R9, R9, 0xffff, RZ, 0xc0, !PT ;  /* 0x0000ffff09097812 */ /* 0x000fe400078ec0ff */
[----:B-12---:R-:W-:Y:S02]  /*3da0*/  CS2R R2, SRZ ;  /* 0x0000000000027805 */ /* 0x006fe4000001ff00 */
[----:B------:R-:W-:Y:S01]  /*3db0*/  LOP3.LUT R8, R8, 0xffff, RZ, 0xc0, !PT ;  /* 0x0000ffff08087812 */ /* 0x000fe200078ec0ff */
[----:B------:R-:W-:Y:S01]  /*3dc0*/  UMOV UR22, URZ ;  /* 0x000000ff00167c82 */ /* 0x000fe20008000000 */
[----:B------:R-:W-:Y:S01]  /*3dd0*/  R2UR UR13, R9 ;  /* 0x00000000090d72ca */ /* 0x000fe200000e0000 */
[----:B------:R-:W-:Y:S01]  /*3de0*/  IMAD.MOV.U32 R9, RZ, RZ, 0x1 ;  /* 0x00000001ff097424 */ /* 0x000fe200078e00ff */
[----:B------:R-:W-:Y:S01]  /*3df0*/  R2UR UR12, R8 ;  /* 0x00000000080c72ca */ /* 0x000fe200000e0000 */
[----:B------:R-:W-:Y:S01]  /*3e00*/  IMAD.MOV.U32 R8, RZ, RZ, RZ ;  /* 0x000000ffff087224 */ /* 0x000fe200078e00ff */
[----:B------:R-:W-:Y:S01]  /*3e10*/  UMOV UR21, URZ ;  /* 0x000000ff00157c82 */ /* 0x000fe20008000000 */
[----:B------:R-:W-:Y:S01]  /*3e20*/  UMOV UR20, URZ ;  /* 0x000000ff00147c82 */ /* 0x000fe20008000000 */
[----:B---3--:R-:W-:Y:S01]  /*3e30*/  ULEA UR8, UR8, UR6, 0x18 ;  /* 0x0000000608087291 */ /* 0x008fe2000f8ec0ff */
[----:B------:R-:W1:Y:S03]  /*3e40*/  LDCU UR6, c[0x0][0x38c] ;  /* 0x00007180ff0677ac */ /* 0x000e660008000800 */
[----:B------:R-:W-:-:S02]  /*3e50*/  UIADD3 UR14, UPT, UPT, UR8, 0x4600, URZ ;  /* 0x00004600080e7890 */ /* 0x000fc4000fffe0ff */
[----:B------:R-:W-:-:S03]  /*3e60*/  UIADD3 UR15, UPT, UPT, UR8, 0x2c600, URZ ;  /* 0x0002c600080f7890 */ /* 0x000fc6000fffe0ff */
[----:B------:R-:W2:Y:S01]  /*3e70*/  LDS R0, [UR8+0x210] ;  /* 0x00021008ff007984 */ /* 0x000ea20008000800 */
[----:B------:R-:W-:Y:S02]  /*3e80*/  USHF.R.U32.HI UR14, URZ, 0x4, UR14 ;  /* 0x00000004ff0e7899 */ /* 0x000fe4000801160e */
[----:B------:R-:W-:Y:S02]  /*3e90*/  USHF.R.U32.HI UR15, URZ, 0x4, UR15 ;  /* 0x00000004ff0f7899 */ /* 0x000fe4000801160f */
[----:B------:R-:W-:Y:S02]  /*3ea0*/  ULOP3.LUT UR14, UR14, 0x3fff, URZ, 0xc0, !UPT ;  /* 0x00003fff0e0e7892 */ /* 0x000fe4000f8ec0ff */
[----:B------:R-:W-:Y:S02]  /*3eb0*/  ULOP3.LUT UR15, UR15, 0x3fff, URZ, 0xc0, !UPT ;  /* 0x00003fff0f0f7892 */ /* 0x000fe4000f8ec0ff */
[----:B------:R-:W-:Y:S02]  /*3ec0*/  ULOP3.LUT UR14, UR14, 0x10000, URZ, 0xfc, !UPT ;  /* 0x000100000e0e7892 */ /* 0x000fe4000f8efcff */
[----:B-1----:R-:W-:-:S02]  /*3ed0*/  UIADD3 UR6, UPT, UPT, UR6, 0x3f, URZ ;  /* 0x0000003f06067890 */ /* 0x002fc4000fffe0ff */
[----:B------:R-:W-:Y:S02]  /*3ee0*/  ULOP3.LUT UR15, UR15, 0x10000, URZ, 0xfc, !UPT ;  /* 0x000100000f0f7892 */ /* 0x000fe4000f8efcff */
[----:B------:R-:W-:Y:S02]  /*3ef0*/  USHF.R.S32.HI UR7, URZ, 0x1f, UR6 ;  /* 0x0000001fff077899 */ /* 0x000fe40008011406 */
[----:B------:R-:W-:Y:S02]  /*3f00*/  UISETP.NE.AND UP2, UPT, UR5, URZ, UPT ;  /* 0x000000ff0500728c */ /* 0x000fe4000bf45270 */
[----:B------:R-:W-:Y:S01]  /*3f10*/  ULEA.HI UR7, UR7, UR6, URZ, 0x6 ;  /* 0x0000000607077291 */ /* 0x000fe2000f8f30ff */
[----:B------:R-:W-:Y:S01]  /*3f20*/  UMOV UR28, 0x0 ;  /* 0x00000000001c7882 */ /* 0x000fe20000000000 */
[----:B------:R-:W-:Y:S02]  /*3f30*/  UMOV UR29, 0x10100010 ;  /* 0x10100010001d7882 */ /* 0x000fe40000000000 */
[----:B------:R-:W-:Y:S01]  /*3f40*/  USHF.R.S32.HI UR7, URZ, 0x6, UR7 ;  /* 0x00000006ff077899 */ /* 0x000fe20008011407 */
[----:B------:R-:W-:Y:S01]  /*3f50*/  UMOV UR26, 0x0 ;  /* 0x00000000001a7882 */ /* 0x000fe20000000000 */
[----:B------:R-:W-:-:S02]  /*3f60*/  UMOV UR27, 0x10100010 ;  /* 0x10100010001b7882 */ /* 0x000fc40000000000 */
[----:B------:R-:W-:-:S04]  /*3f70*/  UISETP.LT.AND UP0, UPT, UR7, 0x1, UPT ;  /* 0x000000010700788c */ /* 0x000fc8000bf01270 */
[----:B------:R-:W-:Y:S01]  /*3f80*/  USEL UR23, UR7, 0x1, !UP0 ;  /* 0x0000000107177887 */ /* 0x000fe2000c000000 */
[----:B--2---:R-:W-:-:S15]  /*3f90*/  R2UR UR24, R0 ;  /* 0x00000000001872ca */ /* 0x004fde00000e0000 */
.L_x_91:
[C---:B------:R-:W-:Y:S02]  /*3fa0*/  LEA R0, R8.reuse, UR8, 0x3 ;  /* 0x0000000808007c11 */ /* 0x040fe4000f8e18ff */
[----:B------:R-:W-:Y:S02]  /*3fb0*/  SHF.L.U32 R5, R3, 0x1f, RZ ;  /* 0x0000001f03057819 */ /* 0x000fe400000006ff */
[----:B------:R-:W-:Y:S02]  /*3fc0*/  LEA R4, R8, UR8, 0x4 ;  /* 0x0000000808047c11 */ /* 0x000fe4000f8e20ff */
[----:B------:R-:W1:Y:S02]  /*3fd0*/  SYNCS.PHASECHK.TRANS64.TRYWAIT P0, [R0+URZ+0x160], R5 ;  /* 0x00016005000075a7 */ /* 0x000e6400080011ff */
[----:B-1-34-:R-:W-:Y:S05]  /*3fe0*/  @!P0 BRA `(.L_x_84) ;  /* 0x0000004800188947 */ /* 0x01afea0003800000 */
.L_x_182:
[----:B-1----:R-:W1:Y:S01]  /*3ff0*/  LDS.128 R4, [R4+0x1f0] ;  /* 0x0001f00004047984 */ /* 0x002e620000000c00 */
[----:B------:R-:W-:Y:S02]  /*4000*/  VIADD R0, R0, 0x170 ;  /* 0x0000017000007836 */ /* 0x000fe40000000000 */
[----:B------:R-:W-:Y:S01]  /*4010*/  VIADD R8, R8, 0x1 ;  /* 0x0000000108087836 */ /* 0x000fe20000000000 */
[----:B------:R-:W-:Y:S01]  /*4020*/  @!PT LDS RZ, [RZ] ;  /* 0x00000000fffff984 */ /* 0x000fe20000000800 */
[----:B------:R-:W-:Y:S01]  /*4030*/  @!PT LDS RZ, [RZ] ;  /* 0x00000000fffff984 */ /* 0x000fe20000000800 */
[----:B------:R-:W-:Y:S01]  /*4040*/  @!PT LDS RZ, [RZ] ;  /* 0x00000000fffff984 */ /* 0x000fe20000000800 */
[----:B------:R-:W-:Y:S01]  /*4050*/  @!PT LDS RZ, [RZ] ;  /* 0x00000000fffff984 */ /* 0x000fe20000000800 */
[----:B------:R2:W-:Y:S06]  /*4060*/  MEMBAR.ALL.CTA ;  /* 0x0000000000007992 */ /* 0x0005ec0000008000 */
[----:B--2---:R-:W2:Y:S01]  /*4070*/  FENCE.VIEW.ASYNC.S ;  /* 0x00000000000073c6 */ /* 0x004ea20000000000 */
[----:B------:R-:W-:-:S04]  /*4080*/  PRMT R0, RZ, 0x654, R0 ;  /* 0x00000654ff007816 */ /* 0x000fc80000000000 */
[----:B--2---:R2:W-:Y:S01]  /*4090*/  SYNCS.ARRIVE.TRANS64.RED.A1T0 RZ, [R0+URZ], RZ ;  /* 0x000000ff00ff79a7 */ /* 0x0045e200081004ff */
[----:B-1----:R-:W-:Y:S01]  /*40a0*/  LOP3.LUT P1, RZ, R6, 0x1, RZ, 0xc0, !PT ;  /* 0x0000000106ff7812 */ /* 0x002fe2000782c0ff */
[----:B--2---:R-:W-:-:S12]  /*40b0*/  BRA.U UP2, `(.L_x_85) ;  /* 0x0000000102e07547 */ /* 0x004fd8000b800000 */
[----:B------:R-:W1:Y:S01]  /*40c0*/  LDCU UR6, c[0x0][0x38c] ;  /* 0x00007180ff0677ac */ /* 0x000e620008000800 */
[----:B------:R-:W-:Y:S02]  /*40d0*/  PLOP3.LUT P2, PT, PT, PT, PT, 0x80, 0x8 ;  /* 0x000000000008781c */ /* 0x000fe40003f4f070 */
[----:B------:R-:W-:Y:S01]  /*40e0*/  SHF.L.U32 R5, R9, 0x1f, RZ ;  /* 0x0000001f09057819 */ /* 0x000fe200000006ff */
[----:B------:R-:W-:Y:S02]  /*40f0*/  ULEA UR10, UR22, UR8, 0x3 ;  /* 0x00000008160a7291 */ /* 0x000fe4000f8e18ff */
[----:B------:R-:W-:Y:S02]  /*4100*/  ULEA UR11, UR22, UR24, 0x6 ;  /* 0x00000018160b7291 */ /* 0x000fe4000f8e30ff */
[----:B-1----:R-:W-:-:S06]  /*4110*/  UISETP.GE.AND UP0, UPT, UR6, 0x1, UPT ;  /* 0x000000010600788c */ /* 0x002fcc000bf06270 */
[----:B------:R-:W-:-:S05]  /*4120*/  PLOP3.LUT P0, PT, PT, PT, UP0, 0x80, 0x8 ;  /* 0x000000000008781c */ /* 0x000fca0003f0f008 */
[----:B------:R-:W-:-:S08]  /*4130*/  @UP0 ULEA UR6, UR21, UR8, 0x3 ;  /* 0x0000000815060291 */ /* 0x000fd0000f8e18ff */
[----:B------:R-:W-:-:S04]  /*4140*/  @P0 SHF.L.U32 R0, R2, 0x1f, RZ ;  /* 0x0000001f02000819 */ /* 0x000fc800000006ff */
[----:B------:R1:W2:Y:S01]  /*4150*/  @P0 SYNCS.PHASECHK.TRANS64.TRYWAIT P2, [UR6], R0 ;  /* 0x00000000ff0005a7 */ /* 0x0002a20008041106 */
[----:B------:R-:W3:Y:S02]  /*4160*/  SYNCS.PHASECHK.TRANS64.TRYWAIT P0, [UR10+0x1a0], R5 ;  /* 0x0001a005ff0075a7 */ /* 0x000ee4000800110a */
[----:B-123--:R-:W-:Y:S05]  /*4170*/  @!P0 BRA `(.L_x_86) ;  /* 0x0000004400c88947 */ /* 0x00efea0003800000 */
.L_x_184:
[----:B------:R-:W-:Y:S01]  /*4180*/  UMOV UR19, UR20 ;  /* 0x0000001400137c82 */ /* 0x000fe20008000000 */
[----:B------:R-:W-:Y:S05]  /*4190*/  BRA.U !UP0, `(.L_x_87) ;  /* 0x0000000108987547 */ /* 0x000fea000b800000 */
[----:B------:R-:W-:Y:S02]  /*41a0*/  UIADD3 UR19, UPT, UPT, UR23, UR20, URZ ;  /* 0x0000001417137290 */ /* 0x000fe4000fffe0ff */
[----:B------:R-:W-:Y:S01]  /*41b0*/  UPLOP3.LUT UP3, UPT, UPT, UPT, UPT, 0x40, 0x4 ;  /* 0x000000000004789c */ /* 0x000fe20003f6e870 */
[----:B------:R-:W-:Y:S01]  /*41c0*/  UMOV UR18, UR7 ;  /* 0x0000000700127c82 */ /* 0x000fe20008000000 */
[----:B------:R-:W-:-:S09]  /*41d0*/  UMOV UR17, UR21 ;  /* 0x0000001500117c82 */ /* 0x000fd20008000000 */
.L_x_90:
[----:B--2---:R-:W-:Y:S01]  /*41e0*/  ULEA UR9, UR17, UR8, 0x3 ;  /* 0x0000000811097291 */ /* 0x004fe2000f8e18ff */
[----:B---3--:R-:W-:Y:S11]  /*41f0*/  @P2 BRA `(.L_x_88) ;  /* 0x00000000000c2947 */ /* 0x008ff60003800000 */
[----:B-1----:R-:W-:Y:S04]  /*4200*/  SHF.L.U32 R5, R2, 0x1f, RZ ;  /* 0x0000001f02057819 */ /* 0x002fe800000006ff */
[----:B------:R-:W1:Y:S02]  /*4210*/  SYNCS.PHASECHK.TRANS64.TRYWAIT P0, [UR9], R5 ;  /* 0x00000005ff0075a7 */ /* 0x000e640008001109 */
[----:B-1----:R-:W-:Y:S05]  /*4220*/  @!P0 BRA `(.L_x_89) ;  /* 0x0000004400b48947 */ /* 0x002fea0003800000 */
.L_x_88:
[----:B------:R-:W-:Y:S01]  /*4230*/  UISETP.NE.AND UP0, UPT, UR18, 0x1, UPT ;  /* 0x000000011200788c */ /* 0x000fe2000bf05270 */
[----:B------:R-:W-:Y:S01]  /*4240*/  PLOP3.LUT P2, PT, PT, PT, PT, 0x80, 0x8 ;  /* 0x000000000008781c */ /* 0x000fe20003f4f070 */
[----:B------:R-:W-:Y:S02]  /*4250*/  UIADD3 UR21, UPT, UPT, UR17, 0x1, URZ ;  /* 0x0000000111157890 */ /* 0x000fe4000fffe0ff */
[----:B------:R-:W-:Y:S02]  /*4260*/  ULEA UR30, UR17, UR15, 0x7 ;  /* 0x0000000f111e7291 */ /* 0x000fe4000f8e38ff */
[----:B------:R-:W-:Y:S01]  /*4270*/  UISETP.NE.AND UP1, UPT, UR21, 0x14, UPT ;  /* 0x000000141500788c */ /* 0x000fe2000bf25270 */
[----:B------:R-:W-:Y:S01]  /*4280*/  PLOP3.LUT P0, PT, PT, PT, UP0, 0x80, 0x8 ;  /* 0x000000000008781c */ /* 0x000fe20003f0f008 */
[----:B------:R-:W-:Y:S02]  /*4290*/  ULEA UR32, UR17, UR14, 0x9 ;  /* 0x0000000e11207291 */ /* 0x000fe4000f8e48ff */
[----:B------:R-:W-:Y:S02]  /*42a0*/  USEL UR16, URZ, 0x1, UP1 ;  /* 0x00000001ff107887 */ /* 0x000fe40008800000 */
[----:B------:R-:W-:Y:S02]  /*42b0*/  USEL UR21, UR21, URZ, UP1 ;  /* 0x000000ff15157287 */ /* 0x000fe40008800000 */
[----:B------:R-:W-:Y:S02]  /*42c0*/  UIADD3 UR36, UPT, UPT, UR30, 0x2, URZ ;  /* 0x000000021e247890 */ /* 0x000fe4000fffe0ff */
[----:B------:R-:W-:Y:S01]  /*42d0*/  @UP0 ULEA UR6, UR21, UR8, 0x3 ;  /* 0x0000000815060291 */ /* 0x000fe2000f8e18ff */
[----:B------:R-:W-:Y:S01]  /*42e0*/  LOP3.LUT R2, R2, UR16, RZ, 0x3c, !PT ;  /* 0x0000001002027c12 */ /* 0x000fe2000f8e3cff */
[----:B------:R-:W-:Y:S02]  /*42f0*/  UIADD3 UR34, UPT, UPT, UR32, 0x2, URZ ;  /* 0x0000000220227890 */ /* 0x000fe4000fffe0ff */
[----:B------:R-:W-:Y:S01]  /*4300*/  UIADD3 UR9, UPT, UPT, UR9, 0xa0, URZ ;  /* 0x000000a009097890 */ /* 0x000fe2000fffe0ff */
[----:B-1----:R-:W-:Y:S01]  /*4310*/  @P0 SHF.L.U32 R0, R2, 0x1f, RZ ;  /* 0x0000001f02000819 */ /* 0x002fe200000006ff */
[----:B------:R-:W-:Y:S01]  /*4320*/  UMOV UR31, 0x80004020 ;  /* 0x80004020001f7882 */ /* 0x000fe20000000000 */
[----:B------:R-:W-:Y:S01]  /*4330*/  UMOV UR33, 0x80004020 ;  /* 0x8000402000217882 */ /* 0x000fe20000000000 */
[----:B------:R-:W-:Y:S01]  /*4340*/  UMOV UR37, 0x80004020 ;  /* 0x8000402000257882 */ /* 0x000fe20000000000 */
[----:B------:R2:W3:Y:S01]  /*4350*/  @P0 SYNCS.PHASECHK.TRANS64.TRYWAIT P2, [UR6], R0 ;  /* 0x00000000ff0005a7 */ /* 0x0004e20008041106 */
[----:B------:R-:W-:Y:S01]  /*4360*/  UIADD3 UR20, UPT, UPT, UR20, 0x1, URZ ;  /* 0x0000000114147890 */ /* 0x000fe2000fffe0ff */
[----:B------:R2:W-:Y:S01]  /*4370*/  UTCQMMA.2CTA gdesc[UR32], gdesc[UR30], tmem[UR11], tmem[UR28], idesc[UR29], UP3 ;  /* 0x00ff1c1e200075ea */ /* 0x0005e20009a0030b */
[----:B------:R-:W-:Y:S02]  /*4380*/  UIADD3 UR18, UPT, UPT, UR18, -0x1, URZ ;  /* 0xffffffff12127890 */ /* 0x000fe4000fffe0ff */
[----:B------:R-:W-:Y:S02]  /*4390*/  UISETP.NE.AND UP0, UPT, UR20, UR19, UPT ;  /* 0x000000131400728c */ /* 0x000fe4000bf05270 */
[----:B------:R-:W-:Y:S01]  /*43a0*/  UPLOP3.LUT UP3, UPT, UPT, UPT, UPT, 0x80, 0x8 ;  /* 0x000000000008789c */ /* 0x000fe20003f6f070 */
[----:B------:R-:W-:Y:S01]  /*43b0*/  UMOV UR35, 0x80004020 ;  /* 0x8000402000237882 */ /* 0x000fe20000000000 */
[----:B------:R-:W-:Y:S01]  /*43c0*/  UMOV UR17, UR21 ;  /* 0x0000001500117c82 */ /* 0x000fe20008000000 */
[----:B------:R2:W-:Y:S01]  /*43d0*/  UTCQMMA.2CTA gdesc[UR34], gdesc[UR36], tmem[UR11], tmem[UR26], idesc[UR27], UPT ;  /* 0x00ff1a24220075ea */ /* 0x0005e2000ba0030b */
[----:B------:R2:W-:Y:S03]  /*43e0*/  UTCBAR.2CTA.MULTICAST [UR9], URZ, UR13 ;  /* 0x000000ff090073e9 */ /* 0x0005e6000820080d */
[----:B------:R-:W-:Y:S05]  /*43f0*/  BRA.U UP0, `(.L_x_90) ;  /* 0xfffffffd00787547 */ /* 0x000fea000b83ffff */
.L_x_87:
[----:B------:R-:W-:Y:S01]  /*4400*/  UIADD3 UR10, UPT, UPT, UR10, 0x180, URZ ;  /* 0x000001800a0a7890 */ /* 0x000fe2000fffe0ff */
[----:B------:R-:W-:-:S08]  /*4410*/  UMOV UR20, UR19 ;  /* 0x0000001300147c82 */ /* 0x000fd00008000000 */
[----:B------:R4:W-:Y:S01]  /*4420*/  UTCBAR.2CTA.MULTICAST [UR10], URZ, UR12 ;  /* 0x000000ff0a0073e9 */ /* 0x0009e2000820080c */
[----:B------:R-:W-:Y:S02]  /*4430*/  NOP ;  /* 0x0000000000007918 */ /* 0x000fe40000000000 */
.L_x_85:
[----:B------:R-:W-:Y:S01]  /*4440*/  UIADD3 UR22, UPT, UPT, UR22, 0x1, URZ ;  /* 0x0000000116167890 */ /* 0x000fe2000fffe0ff */
[----:B------:R-:W-:-:S03]  /*4450*/  ISETP.NE.AND P0, PT, R8, 0x2, PT ;  /* 0x000000020800780c */ /* 0x000fc60003f05270 */
[----:B------:R-:W-:Y:S01]  /*4460*/  UISETP.NE.AND UP0, UPT, UR22, 0x4, UPT ;  /* 0x000000041600788c */ /* 0x000fe2000bf05270 */
[----:B-12---:R-:W-:Y:S02]  /*4470*/  SEL R0, RZ, 0x1, P0 ;  /* 0x00000001ff007807 */ /* 0x006fe40000000000 */
[----:B------:R-:W-:Y:S01]  /*4480*/  SEL R8, R8, RZ, P0 ;  /* 0x000000ff08087207 */ /* 0x000fe20000000000 */
[----:B------:R-:W-:Y:S01]  /*4490*/  USEL UR6, URZ, 0x1, UP0 ;  /* 0x00000001ff067887 */ /* 0x000fe20008000000 */
[----:B------:R-:W-:Y:S01]  /*44a0*/  LOP3.LUT R3, R3, R0, RZ, 0x3c, !PT ;  /* 0x0000000003037212 */ /* 0x000fe200078e3cff */
[----:B------:R-:W-:-:S04]  /*44b0*/  USEL UR22, UR22, URZ, UP0 ;  /* 0x000000ff16167287 */ /* 0x000fc80008000000 */
[----:B------:R-:W-:Y:S01]  /*44c0*/  LOP3.LUT R9, R9, UR6, RZ, 0x3c, !PT ;  /* 0x0000000609097c12 */ /* 0x000fe2000f8e3cff */
[----:B------:R-:W-:Y:S07]  /*44d0*/  @P1 BRA `(.L_x_91) ;  /* 0xfffffff800b01947 */ /* 0x000fee000383ffff */
[----:B------:R-:W1:Y:S01]  /*44e0*/  S2UR UR6, SR_CgaCtaId ;  /* 0x00000000000679c3 */ /* 0x000e620000008800 */
[----:B------:R-:W-:Y:S01]  /*44f0*/  ELECT P0, URZ, PT ;  /* 0x0000000000ff782f */ /* 0x000fe20003800000 */
[----:B------:R-:W-:Y:S01]  /*4500*/  HFMA2 R0, -RZ, RZ, 0, 5.9604644775390625e-08 ;  /* 0x00000001ff007431 */ /* 0x000fe200000001ff */
[----:B------:R-:W-:-:S05]  /*4510*/  UMOV UR7, 0x40 ;  /* 0x0000004000077882 */ /* 0x000fca0000000000 */
[----:B------:R-:W-:Y:S01]  /*4520*/  UVIRTCOUNT.DEALLOC.SMPOOL 0x80 ;  /* 0x000000800000784c */ /* 0x000fe20000000000 */
[----:B------:R-:W-:Y:S02]  /*4530*/  UISETP.NE.AND UP0, UPT, UR5, URZ, UPT ;  /* 0x000000ff0500728c */ /* 0x000fe4000bf05270 */
[----:B-1----:R-:W-:-:S09]  /*4540*/  ULEA UR6, UR6, UR7, 0x18 ;  /* 0x0000000706067291 */ /* 0x002fd2000f8ec0ff */
[----:B------:R1:W-:Y:S01]  /*4550*/  @P0 STS.U8 [UR6+0x1c], R0 ;  /* 0x00001c00ff000988 */ /* 0x0003e20008000006 */
[----:B------:R-:W-:Y:S05]  /*4560*/  BRA.U UP0, `(.L_x_92) ;  /* 0x0000000100a07547 */ /* 0x000fea000b800000 */
[----:B------:R-:W-:Y:S01]  /*4570*/  UIADD3 UR5, UPT, UPT, UR8, 0x1a0, URZ ;  /* 0x000001a008057890 */ /* 0x000fe2000fffe0ff */
[----:B------:R-:W-:-:S03]  /*4580*/  SHF.L.U32 R3, R9, 0x1f, RZ ;  /* 0x0000001f09037819 */ /* 0x000fc600000006ff */
[----:B------:R-:W-:-:S09]  /*4590*/  ULEA UR7, UR22, UR5, 0x3 ;  /* 0x0000000516077291 */ /* 0x000fd2000f8e18ff */
[----:B------:R-:W2:Y:S02]  /*45a0*/  SYNCS.PHASECHK.TRANS64.TRYWAIT P0, [UR7], R3 ;  /* 0x00000003ff0075a7 */ /* 0x000ea40008001107 */
[----:B--2---:R-:W-:Y:S05]  /*45b0*/  @!P0 BRA `(.L_x_93) ;  /* 0x0000004000e88947 */ /* 0x004fea0003800000 */
.L_x_187:
[----:B------:R-:W-:-:S04]  /*45c0*/  UIADD3 UR9, UPT, UPT, UR22, 0x1, URZ ;  /* 0x0000000116097890 */ /* 0x000fc8000fffe0ff */
[----:B------:R-:W-:-:S04]  /*45d0*/  UISETP.NE.AND UP1, UPT, UR9, 0x4, UPT ;  /* 0x000000040900788c */ /* 0x000fc8000bf25270 */
[----:B----4-:R-:W-:Y:S02]  /*45e0*/  USEL UR10, URZ, 0x1, UP1 ;  /* 0x00000001ff0a7887 */ /* 0x010fe40008800000 */
[----:B------:R-:W-:-:S04]  /*45f0*/  USEL UR9, UR9, URZ, UP1 ;  /* 0x000000ff09097287 */ /* 0x000fc80008800000 */
[----:B------:R-:W-:Y:S01]  /*4600*/  ULEA UR7, UR9, UR5, 0x3 ;  /* 0x0000000509077291 */ /* 0x000fe2000f8e18ff */
[----:B------:R-:W-:-:S04]  /*4610*/  LOP3.LUT R2, R9, UR10, RZ, 0x3c, !PT ;  /* 0x0000000a09027c12 */ /* 0x000fc8000f8e3cff */
[----:B-1----:R-:W-:-:S04]  /*4620*/  SHF.L.U32 R3, R2, 0x1f, RZ ;  /* 0x0000001f02037819 */ /* 0x002fc800000006ff */
[----:B------:R-:W1:Y:S02]  /*4630*/  SYNCS.PHASECHK.TRANS64.TRYWAIT P0, [UR7], R3 ;  /* 0x00000003ff0075a7 */ /* 0x000e640008001107 */
[----:B-1----:R-:W-:Y:S05]  /*4640*/  @!P0 BRA `(.L_x_94) ;  /* 0x0000004000dc8947 */ /* 0x002fea0003800000 */
.L_x_189:
        /* <DEDUP_REMOVED lines=9> */
.L_x_191:
[----:B------:R-:W-:-:S04]  /*46e0*/  UIADD3 UR9, UPT, UPT, UR9, 0x1, URZ ;  /* 0x0000000109097890 */ /* 0x000fc8000fffe0ff */
[----:B------:R-:W-:-:S04]  /*46f0*/  UISETP.NE.AND UP1, UPT, UR9, 0x4, UPT ;  /* 0x000000040900788c */ /* 0x000fc8000bf25270 */
[----:B------:R-:W-:Y:S02]  /*4700*/  USEL UR7, URZ, 0x1, UP1 ;  /* 0x00000001ff077887 */ /* 0x000fe40008800000 */
[----:B------:R-:W-:-:S04]  /*4710*/  USEL UR9, UR9, URZ, UP1 ;  /* 0x000000ff09097287 */ /* 0x000fc80008800000 */
[----:B------:R-:W-:Y:S01]  /*4720*/  ULEA UR9, UR9, UR5, 0x3 ;  /* 0x0000000509097291 */ /* 0x000fe2000f8e18ff */
[----:B-1----:R-:W-:-:S04]  /*4730*/  LOP3.LUT R3, R2, UR7, RZ, 0x3c, !PT ;  /* 0x0000000702037c12 */ /* 0x002fc8000f8e3cff */
[----:B------:R-:W-:Y:S01]  /*4740*/  SHF.L.U32 R3, R3, 0x1f, RZ ;  /* 0x0000001f03037819 */ /* 0x000fe200000006ff */
[----:B------:R-:W-:-:S04]  /*4750*/  IMAD.U32 R0, RZ, RZ, UR9 ;  /* 0x00000009ff007e24 */ /* 0x000fc8000f8e00ff */
[----:B------:R1:W2:Y:S03]  /*4760*/  SYNCS.PHASECHK.TRANS64.TRYWAIT P0, [R0+URZ], R3 ;  /* 0x00000003000075a7 */ /* 0x0002a600080011ff */
[----:B--2---:R-:W-:Y:S05]  /*4770*/  @!P0 NANOSLEEP.SYNCS 0x989680 ;  /* 0x009896800000895d */ /* 0x004fea0003900000 */
[----:B------:R-:W2:Y:S02]  /*4780*/  @!P0 SYNCS.PHASECHK.TRANS64 P0, [R0+URZ], R3 ;  /* 0x00000003000085a7 */ /* 0x000ea400080010ff */
[----:B--2---:R-:W-:Y:S05]  /*4790*/  @P0 BRA `(.L_x_96) ;  /* 0x0000000000200947 */ /* 0x004fea0003800000 */
.L_x_97:
[----:B--2---:R2:W4:Y:S02]  /*47a0*/  SYNCS.PHASECHK.TRANS64.TRYWAIT P0, [R0+URZ], R3 ;  /* 0x00000003000075a7 */ /* 0x00452400080011ff */
[----:B----4-:R-:W-:Y:S05]  /*47b0*/  @!P0 NANOSLEEP.SYNCS 0x989680 ;  /* 0x009896800000895d */ /* 0x010fea0003900000 */
[----:B------:R-:W4:Y:S02]  /*47c0*/  @!P0 SYNCS.PHASECHK.TRANS64 P0, [R0+URZ], R3 ;  /* 0x00000003000085a7 */ /* 0x000f2400080010ff */
[----:B----4-:R-:W-:Y:S05]  /*47d0*/  @!P0 BRA `(.L_x_97) ;  /* 0xfffffffc00f08947 */ /* 0x010fea000383ffff */
[----:B------:R-:W-:Y:S05]  /*47e0*/  BRA `(.L_x_96) ;  /* 0x00000000000c7947 */ /* 0x000fea0003800000 */
.L_x_92:
[----:B------:R-:W-:-:S04]  /*47f0*/  UIADD3 UR5, UPT, UPT, UR8, 0x1e0, URZ ;  /* 0x000001e008057890 */ /* 0x000fc8000fffe0ff */
[----:B------:R-:W-:-:S09]  /*4800*/  UPRMT UR5, UR4, 0x654, UR5 ;  /* 0x0000065404057896 */ /* 0x000fd20008000005 */
[----:B------:R-:W-:Y:S03]  /*4810*/  SYNCS.ARRIVE.TRANS64.RED.A1T0 RZ, [UR5], RZ ;  /* 0x000000ffffff79a7 */ /* 0x000fe60008100405 */
.L_x_96:
[----:B-12---:R-:W-:Y:S01]  /*4820*/  SHF.L.U32 R3, RZ, 0x1f, RZ ;  /* 0x0000001fff037819 */ /* 0x006fe200000006ff */
[----:B------:R-:W-:Y:S01]  /*4830*/  UIADD3 UR5, UPT, UPT, UR8, 0x1e0, URZ ;  /* 0x000001e008057890 */ /* 0x000fe2000fffe0ff */
[----:B------:R-:W-:Y:S02]  /*4840*/  PLOP3.LUT P0, PT, PT, PT, UP0, 0x80, 0x8 ;  /* 0x000000000008781c */ /* 0x000fe40003f0f008 */
[----:B------:R-:W1:Y:S02]  /*4850*/  SYNCS.PHASECHK.TRANS64.TRYWAIT P1, [UR8+0x1e0], R3 ;  /* 0x0001e003ff0075a7 */ /* 0x000e640008021108 */
[----:B-1----:R-:W-:Y:S09]  /*4860*/  @!P1 BRA `(.L_x_98) ;  /* 0x0000004000849947 */ /* 0x002ff20003800000 */
.L_x_193:
[----:B------:R-:W-:Y:S01]  /*4870*/  @!UP0 UPRMT UR5, UR4, 0x654, UR5 ;  /* 0x0000065404058896 */ /* 0x000fe20008000005 */
[----:B------:R-:W-:Y:S02]  /*4880*/  UMOV UR8, 0xffff ;  /* 0x0000ffff00087882 */ /* 0x000fe40000000000 */
[----:B------:R-:W-:-:S06]  /*4890*/  UMOV UR4, 0x1 ;  /* 0x0000000100047882 */ /* 0x000fcc0000000000 */
[----:B------:R-:W-:Y:S01]  /*48a0*/  @!P0 SYNCS.ARRIVE.TRANS64.RED.A1T0 RZ, [UR5], RZ ;  /* 0x000000ffffff89a7 */ /* 0x000fe20008100405 */
[----:B------:R-:W-:Y:S01]  /*48b0*/  NOP ;  /* 0x0000000000007918 */ /* 0x000fe20000000000 */
[----:B-1----:R-:W1:Y:S01]  /*48c0*/  LDS R0, [UR6+0x14] ;  /* 0x00001406ff007984 */ /* 0x002e620008000800 */
[----:B------:R-:W-:-:S04]  /*48d0*/  ULOP3.LUT UR5, UR24, 0xffff, URZ, 0xc0, !UPT ;  /* 0x0000ffff18057892 */ /* 0x000fc8000f8ec0ff */
[----:B------:R-:W-:-:S04]  /*48e0*/  USHF.R.U32.HI UR5, URZ, 0x5, UR5 ;  /* 0x00000005ff057899 */ /* 0x000fc80008011605 */
[----:B------:R-:W-:Y:S02]  /*48f0*/  USHF.L.U32 UR8, UR8, UR5, URZ ;  /* 0x0000000508087299 */ /* 0x000fe400080006ff */
[----:B------:R-:W-:-:S04]  /*4900*/  USHF.L.U32 UR4, UR4, UR5, URZ ;  /* 0x0000000504047299 */ /* 0x000fc800080006ff */
[----:B-1----:R-:W-:-:S04]  /*4910*/  LOP3.LUT R0, R0, UR8, RZ, 0xc0, !PT ;  /* 0x0000000800007c12 */ /* 0x002fc8000f8ec0ff */
[----:B------:R-:W-:-:S13]  /*4920*/  ISETP.NE.AND P0, PT, R0, UR8, PT ;  /* 0x0000000800007c0c */ /* 0x000fda000bf05270 */
[----:B------:R-:W-:Y:S05]  /*4930*/  @P0 BRA `(.L_x_99) ;  /* 0x0000000000580947 */ /* 0x000fea0003800000 */
[----:B------:R-:W1:Y:S02]  /*4940*/  LDS R0, [UR6+0x18] ;  /* 0x00001806ff007984 */ /* 0x000e640008000800 */
[----:B-1----:R-:W-:-:S04]  /*4950*/  LOP3.LUT R0, R0, UR4, RZ, 0xc0, !PT ;  /* 0x0000000400007c12 */ /* 0x002fc8000f8ec0ff */
[----:B------:R-:W-:-:S13]  /*4960*/  ISETP.NE.AND P0, PT, R0, UR4, PT ;  /* 0x0000000400007c0c */ /* 0x000fda000bf05270 */
[----:B------:R-:W-:Y:S05]  /*4970*/  @P0 BRA `(.L_x_100) ;  /* 0x00000000003c0947 */ /* 0x000fea0003800000 */
[----:B------:R-:W1:Y:S01]  /*4980*/  S2R R2, SR_LANEID ;  /* 0x0000000000027919 */ /* 0x000e620000000000 */
[----:B------:R-:W-:Y:S01]  /*4990*/  ULOP3.LUT UR8, URZ, UR8, URZ, 0x33, !UPT ;  /* 0x00000008ff087292 */ /* 0x000fe2000f8e33ff */
[----:B------:R-:W-:Y:S01]  /*49a0*/  LOP3.LUT R4, RZ, UR4, RZ, 0x33, !PT ;  /* 0x00000004ff047c12 */ /* 0x000fe2000f8e33ff */
[----:B------:R-:W-:Y:S02]  /*49b0*/  VOTEU.ANY UR7, UPT, PT ;  /* 0x0000000000077886 */ /* 0x000fe400038e0100 */
[----:B------:R-:W-:Y:S01]  /*49c0*/  UFLO.U32 UR7, UR7 ;  /* 0x00000007000772bd */ /* 0x000fe200080e0000 */
[----:B------:R-:W2:Y:S01]  /*49d0*/  REDUX UR4, R4 ;  /* 0x00000000040473c4 */ /* 0x000ea20000000000 */
[----:B------:R-:W-:-:S06]  /*49e0*/  IMAD.U32 R0, RZ, RZ, UR8 ;  /* 0x00000008ff007e24 */ /* 0x000fcc000f8e00ff */
[----:B------:R1:W-:Y:S01]  /*49f0*/  UTCATOMSWS.AND URZ, UR8 ;  /* 0x0000000800ff79e3 */ /* 0x0003e20008000000 */
[----:B------:R-:W3:Y:S01]  /*4a00*/  REDUX UR5, R0 ;  /* 0x00000000000573c4 */ /* 0x000ee20000000000 */
[----:B-1----:R-:W-:Y:S01]  /*4a10*/  ISETP.EQ.U32.AND P0, PT, R2, UR7, PT ;  /* 0x0000000702007c0c */ /* 0x002fe2000bf02070 */
[----:B--2---:R-:W-:Y:S01]  /*4a20*/  IMAD.U32 R2, RZ, RZ, UR4 ;  /* 0x00000004ff027e24 */ /* 0x004fe2000f8e00ff */
[----:B---3--:R-:W-:-:S11]  /*4a30*/  MOV R3, UR5 ;  /* 0x0000000500037c02 */ /* 0x008fd60008000f00 */
[----:B------:R1:W-:Y:S04]  /*4a40*/  @P0 ATOMS.AND RZ, [UR6+0x14], R3 ;  /* 0x00001403ffff098c */ /* 0x0003e8000a800006 */
[----:B------:R1:W-:Y:S01]  /*4a50*/  @P0 ATOMS.AND RZ, [UR6+0x18], R2 ;  /* 0x00001802ffff098c */ /* 0x0003e2000a800006 */
[----:B------:R-:W-:Y:S05]  /*4a60*/  BRA `(.L_x_101) ;  /* 0x0000000000147947 */ /* 0x000fea0003800000 */
.L_x_100:
[----:B------:R-:W-:Y:S02]  /*4a70*/  MOV R2, 0x4a90 ;  /* 0x00004a9000027802 */ /* 0x000fe40000000f00 */
[----:B---345:R-:W-:Y:S05]  /*4a80*/  CALL.REL.NOINC `($__internal_0_$__cuda_sm10x_tcgen05_guardrail_trap_col_being_dealloced_not_returned_by_alloc) ;  /* 0x0000004000987944 */ /* 0x038fea0003c00000 */
[----:B------:R-:W-:Y:S05]  /*4a90*/  BRA `(.L_x_101) ;  /* 0x0000000000087947 */ /* 0x000fea0003800000 */
.L_x_99:
[----:B------:R-:W-:Y:S02]  /*4aa0*/  MOV R2, 0x4ac0 ;  /* 0x00004ac000027802 */ /* 0x000fe40000000f00 */
[----:B---345:R-:W-:Y:S05]  /*4ab0*/  CALL.REL.NOINC `($__internal_2_$__cuda_sm10x_tcgen05_guardrail_trap_unallocated_columns_being_dealloced) ;  /* 0x0000004000a47944 */ /* 0x038fea0003c00000 */
.L_x_101:
[----:B------:R-:W-:Y:S01]  /*4ac0*/  NOP ;  /* 0x0000000000007918 */ /* 0x000fe20000000000 */
[----:B----4-:R-:W-:Y:S05]  /*4ad0*/  EXIT ;  /* 0x000000000000794d */ /* 0x010fea0003800000 */
.L_x_72:
[----:B------:R-:W-:-:S09]  /*4ae0*/  UISETP.NE.OR UP5, UPT, UR10, 0x3, UP5 ;  /* 0x000000030a00788c */ /* 0x000fd2000afa5670 */
[----:B------:R-:W-:Y:S05]  /*4af0*/  BRA.U UP5, `(.L_x_102) ;  /* 0x0000000905c87547 */ /* 0x000fea000b800000 */
[----:B------:R-:W1:Y:S01]  /*4b00*/  LDC R0, c[0x0][0xb30] ;  /* 0x0002cc00ff007b82 */ /* 0x000e620000000800 */
[----:B------:R-:W2:Y:S01]  /*4b10*/  LDCU.64 UR8, c[0x0][0x888] ;  /* 0x00011100ff0877ac */ /* 0x000ea20008000a00 */
[----:B------:R-:W-:Y:S01]  /*4b20*/  IMAD.MOV.U32 R32, RZ, RZ, 0x1 ;  /* 0x00000001ff207424 */ /* 0x000fe200078e00ff */
[----:B------:R-:W-:Y:S01]  /*4b30*/  CS2R R30, SRZ ;  /* 0x00000000001e7805 */ /* 0x000fe2000001ff00 */
[----:B------:R-:W-:Y:S01]  /*4b40*/  IMAD.MOV.U32 R23, RZ, RZ, 0x2000 ;  /* 0x00002000ff177424 */ /* 0x000fe200078e00ff */
[----:B------:R-:W3:Y:S03]  /*4b50*/  LDCU.64 UR4, c[0x0][0x890] ;  /* 0x00011200ff0477ac */ /* 0x000ee60008000a00 */
[----:B------:R-:W4:Y:S01]  /*4b60*/  LDC R19, c[0x0][0x370] ;  /* 0x0000dc00ff137b82 */ /* 0x000f220000000800 */
[----:B------:R-:W-:Y:S01]  /*4b70*/  UMOV UR6, 0x400 ;  /* 0x0000040000067882 */ /* 0x000fe20000000000 */
[----:B------:R-:W-:-:S02]  /*4b80*/  UPLOP3.LUT UP1, UPT, UPT, UPT, UPT, 0x40, 0x4 ;  /* 0x000000000004789c */ /* 0x000fc40003f2e870 */
[----:B------:R-:W-:-:S04]  /*4b90*/  ULEA UR6, UR37, UR6, 0x18 ;  /* 0x0000000625067291 */ /* 0x000fc8000f8ec0ff */
[----:B------:R-:W4:Y:S01]  /*4ba0*/  LDC R2, c[0x0][0xb0c] ;  /* 0x0002c300ff027b82 */ /* 0x000f220000000800 */
[----:B--2---:R-:W-:Y:S02]  /*4bb0*/  UISETP.NE.U32.AND UP2, UPT, UR8, URZ, UPT ;  /* 0x000000ff0800728c */ /* 0x004fe4000bf45070 */
[----:B------:R-:W-:Y:S02]  /*4bc0*/  UIADD3 UR8, UPT, UPT, UR6, 0x140, URZ ;  /* 0x0000014006087890 */ /* 0x000fe4000fffe0ff */
[----:B---3--:R-:W-:-:S03]  /*4bd0*/  UISETP.NE.U32.AND UP3, UPT, UR4, URZ, UPT ;  /* 0x000000ff0400728c */ /* 0x008fc6000bf65070 */
[----:B------:R-:W2:Y:S01]  /*4be0*/  LDC R18, c[0x0][0xb20] ;  /* 0x0002c800ff127b82 */ /* 0x000ea20000000800 */
[----:B-1----:R-:W-:Y:S01]  /*4bf0*/  ISETP.NE.AND P1, PT, R0, 0x1, PT ;  /* 0x000000010000780c */ /* 0x002fe20003f25270 */
[----:B------:R-:W-:Y:S02]  /*4c00*/  UISETP.NE.AND.EX UP2, UPT, UR9, URZ, UPT, UP2 ;  /* 0x000000ff0900728c */ /* 0x000fe4000bf45320 */
[----:B------:R-:W-:Y:S02]  /*4c10*/  UPRMT UR37, UR37, 0x654, UR8 ;  /* 0x0000065425257896 */ /* 0x000fe40008000008 */
[----:B------:R-:W-:Y:S02]  /*4c20*/  UISETP.NE.AND.EX UP3, UPT, UR5, URZ, UPT, UP3 ;  /* 0x000000ff0500728c */ /* 0x000fe4000bf65330 */
[----:B------:R-:W1:Y:S08]  /*4c30*/  LDC.64 R34, c[0x0][0x348] ;  /* 0x0000d200ff227b82 */ /* 0x000e700000000a00 */
[----:B------:R-:W3:Y:S08]  /*4c40*/  LDC.64 R16, c[0x0][0xb10] ;  /* 0x0002c400ff107b82 */ /* 0x000ef00000000a00 */
[----:B------:R-:W1:Y:S08]  /*4c50*/  LDC.64 R6, c[0x0][0xb18] ;  /* 0x0002c600ff067b82 */ /* 0x000e700000000a00 */
[----:B------:R-:W1:Y:S08]  /*4c60*/  LDC.64 R4, c[0x0][0xb28] ;  /* 0x0002ca00ff047b82 */ /* 0x000e700000000a00 */
[----:B--2-4-:R-:W1:Y:S02]  /*4c70*/  LDC R22, c[0x0][0x374] ;  /* 0x0000dd00ff167b82 */ /* 0x014e640000000800 */
.L_x_110:
[C---:B------:R-:W-:Y:S02]  /*4c80*/  LEA R0, R31.reuse, UR6, 0x3 ;  /* 0x000000061f007c11 */ /* 0x040fe4000f8e18ff */
[----:B------:R-:W-:Y:S02]  /*4c90*/  SHF.L.U32 R3, R30, 0x1f, RZ ;  /* 0x0000001f1e037819 */ /* 0x000fe400000006ff */
[----:B------:R-:W-:Y:S02]  /*4ca0*/  LEA R24, R31, UR6, 0x4 ;  /* 0x000000061f187c11 */ /* 0x000fe4000f8e20ff */
[----:B--2---:R-:W2:Y:S02]  /*4cb0*/  SYNCS.PHASECHK.TRANS64.TRYWAIT P0, [R0+URZ+0x160], R3 ;  /* 0x00016003000075a7 */ /* 0x004ea400080011ff */
[----:B--2---:R-:W-:Y:S05]  /*4cc0*/  @!P0 BRA `(.L_x_103) ;  /* 0x0000003c00848947 */ /* 0x004fea0003800000 */
.L_x_194:
[----:B------:R-:W-:Y:S01]  /*4cd0*/  ISETP.GE.AND P0, PT, R134, 0x1, PT ;  /* 0x000000018600780c */ /* 0x000fe20003f06270 */
[----:B------:R-:W4:Y:S01]  /*4ce0*/  LDS.128 R24, [R24+0x1f0] ;  /* 0x0001f00018187984 */ /* 0x000f220000000c00 */
[----:B------:R-:W-:Y:S01]  /*4cf0*/  ISETP.NE.U32.AND P4, PT, RZ, UR4, PT ;  /* 0x00000004ff007c0c */ /* 0x000fe2000bf85070 */
[----:B--2---:R-:W-:Y:S01]  /*4d00*/  VIADD R0, R0, 0x170 ;  /* 0x0000017000007836 */ /* 0x004fe20000000000 */
[----:B------:R-:W-:Y:S02]  /*4d10*/  SHF.L.U32 R28, R32, 0x1f, RZ ;  /* 0x0000001f201c7819 */ /* 0x000fe400000006ff */
[----:B------:R-:W-:Y:S02]  /*4d20*/  ISETP.NE.AND.EX P4, PT, RZ, UR5, PT, P4 ;  /* 0x00000005ff007c0c */ /* 0x000fe4000bf85340 */
[----:B------:R-:W-:Y:S01]  /*4d30*/  PRMT R0, RZ, 0x654, R0 ;  /* 0x00000654ff007816 */ /* 0x000fe20000000000 */
[----:B------:R-:W-:Y:S01]  /*4d40*/  @!PT LDS RZ, [RZ] ;  /* 0x00000000fffff984 */ /* 0x000fe20000000800 */
[----:B------:R-:W-:Y:S01]  /*4d50*/  @!PT LDS RZ, [RZ] ;  /* 0x00000000fffff984 */ /* 0x000fe20000000800 */
[----:B------:R-:W-:Y:S01]  /*4d60*/  @!PT LDS RZ, [RZ] ;  /* 0x00000000fffff984 */ /* 0x000fe20000000800 */
[----:B------:R-:W-:Y:S01]  /*4d70*/  @!PT LDS RZ, [RZ] ;  /* 0x00000000fffff984 */ /* 0x000fe20000000800 */
[----:B------:R2:W-:Y:S06]  /*4d80*/  MEMBAR.ALL.CTA ;  /* 0x0000000000007992 */ /* 0x0005ec0000008000 */
[----:B--2---:R-:W2:Y:S02]  /*4d90*/  FENCE.VIEW.ASYNC.S ;  /* 0x00000000000073c6 */ /* 0x004ea40000000000 */
[----:B--2---:R2:W-:Y:S01]  /*4da0*/  SYNCS.ARRIVE.TRANS64.RED.A1T0 RZ, [R0+URZ], RZ ;  /* 0x000000ff00ff79a7 */ /* 0x0045e200081004ff */
[----:B----4-:R-:W-:Y:S11]  /*4db0*/  LOP3.LUT P3, RZ, R26, 0x1, RZ, 0xc0, !PT ;  /* 0x000000011aff7812 */ /* 0x010ff6000786c0ff */
[----:B------:R-:W-:Y:S02]  /*4dc0*/  @!UPT UIADD3 URZ, UPT, UPT, URZ, URZ, URZ ;  /* 0x000000fffffff290 */ /* 0x000fe4000fffe0ff */
[----:B------:R-:W-:Y:S02]  /*4dd0*/  @P3 MOV R13, R24 ;  /* 0x00000018000d3202 */ /* 0x000fe40000000f00 */
[----:B------:R-:W-:Y:S01]  /*4de0*/  @P3 LOP3.LUT R8, R25, 0xffff, RZ, 0xc0, !PT ;  /* 0x0000ffff19083812 */ /* 0x000fe200078ec0ff */
[----:B--2---:R-:W-:Y:S06]  /*4df0*/  @!P0 BRA `(.L_x_104) ;  /* 0x0000000000a48947 */ /* 0x004fec0003800000 */
[----:B-1----:R-:W-:Y:S01]  /*4e00*/  IMAD.HI.U32 R33, R22, R7, RZ ;  /* 0x0000000716217227 */ /* 0x002fe200078e00ff */
[----:B------:R-:W-:Y:S02]  /*4e10*/  ISETP.NE.AND P0, PT, R6, 0x1, PT ;  /* 0x000000010600780c */ /* 0x000fe40003f05270 */
[----:B------:R-:W-:Y:S01]  /*4e20*/  ISETP.NE.AND P2, PT, R134, 0x1, PT ;  /* 0x000000018600780c */ /* 0x000fe20003f45270 */
[----:B---3--:R-:W-:Y:S01]  /*4e30*/  IMAD.HI.U32 R36, R19, R16, RZ ;  /* 0x0000001013247227 */ /* 0x008fe200078e00ff */
[----:B------:R-:W-:Y:S02]  /*4e40*/  SHF.R.U32.HI R33, RZ, R18, R33 ;  /* 0x00000012ff217219 */ /* 0x000fe40000011621 */
[----:B------:R-:W-:Y:S01]  /*4e50*/  ISETP.NE.AND P5, PT, R2, 0x1, PT ;  /* 0x000000010200780c */ /* 0x000fe20003fa5270 */
[----:B------:R-:W-:Y:S01]  /*4e60*/  IMAD.HI.U32 R38, R13, R16, RZ ;  /* 0x000000100d267227 */ /* 0x000fe200078e00ff */
[----:B------:R-:W-:Y:S02]  /*4e70*/  SHF.R.U32.HI R36, RZ, R17, R36 ;  /* 0x00000011ff247219 */ /* 0x000fe40000011624 */
[----:B------:R-:W-:Y:S01]  /*4e80*/  SEL R3, R22, R33, !P0 ;  /* 0x0000002116037207 */ /* 0x000fe20004000000 */
[C---:B------:R-:W-:Y:S01]  /*4e90*/  IMAD.HI.U32 R33, R8.reuse, R7, RZ ;  /* 0x0000000708217227 */ /* 0x040fe200078e00ff */
[----:B------:R-:W-:Y:S02]  /*4ea0*/  SEL R11, R19, R36, !P5 ;  /* 0x00000024130b7207 */ /* 0x000fe40006800000 */
[----:B------:R-:W-:Y:S01]  /*4eb0*/  SHF.R.U32.HI R38, RZ, R17, R38 ;  /* 0x00000011ff267219 */ /* 0x000fe20000011626 */
[----:B------:R-:W-:Y:S01]  /*4ec0*/  IMAD.HI.U32 R40, R3, R4, RZ ;  /* 0x0000000403287227 */ /* 0x000fe200078e00ff */
[----:B------:R-:W-:Y:S03]  /*4ed0*/  SHF.R.U32.HI R33, RZ, R18, R33 ;  /* 0x00000012ff217219 */ /* 0x000fe60000011621 */
[----:B------:R-:W-:Y:S01]  /*4ee0*/  IMAD.HI.U32 R36, R11, R4, RZ ;  /* 0x000000040b247227 */ /* 0x000fe200078e00ff */
[----:B------:R-:W-:Y:S02]  /*4ef0*/  @P2 SHF.R.U32.HI R3, RZ, R5, R40 ;  /* 0x00000005ff032219 */ /* 0x000fe40000011628 */
[----:B------:R-:W-:Y:S02]  /*4f00*/  SEL R9, R8, R33, !P0 ;  /* 0x0000002108097207 */ /* 0x000fe40004000000 */
[----:B------:R-:W-:Y:S01]  /*4f10*/  @P2 SHF.R.U32.HI R11, RZ, R5, R36 ;  /* 0x00000005ff0b2219 */ /* 0x000fe20000011624 */
[C---:B------:R-:W-:Y:S01]  /*4f20*/  IMAD R10, R134.reuse, R3, RZ ;  /* 0x00000003860a7224 */ /* 0x040fe200078e02ff */
[----:B------:R-:W-:Y:S01]  /*4f30*/  SEL R3, R13, R38, !P5 ;  /* 0x000000260d037207 */ /* 0x000fe20006800000 */
[C---:B------:R-:W-:Y:S03]  /*4f40*/  IMAD.HI.U32 R14, R9.reuse, R4, RZ ;  /* 0x00000004090e7227 */ /* 0x040fe600078e00ff */
[----:B------:R-:W-:Y:S01]  /*4f50*/  ISETP.GE.AND P0, PT, R9, R10, PT ;  /* 0x0000000a0900720c */ /* 0x000fe20003f06270 */
[C---:B------:R-:W-:Y:S01]  /*4f60*/  IMAD R12, R134.reuse, R11, RZ ;  /* 0x0000000b860c7224 */ /* 0x040fe200078e02ff */
[-C--:B------:R-:W-:Y:S04]  /*4f70*/  SHF.R.U32.HI R14, RZ, R5.reuse, R14 ;  /* 0x00000005ff0e7219 */ /* 0x080fe8000001160e */
[----:B------:R-:W-:Y:S02]  /*4f80*/  ISETP.GE.OR P0, PT, R3, R12, P0 ;  /* 0x0000000c0300720c */ /* 0x000fe40000706670 */
[----:B------:R-:W-:Y:S05]  /*4f90*/  SEL R15, R9, R14, !P2 ;  /* 0x0000000e090f7207 */ /* 0x000fea0005000000 */
[----:B------:R-:W-:Y:S04]  /*4fa0*/  IMAD.MOV R14, RZ, RZ, -R15 ;  /* 0x000000ffff0e7224 */ /* 0x000fe800078e0a0f */
[----:B------:R-:W-:Y:S02]  /*4fb0*/  IMAD R14, R134, R14, R9 ;  /* 0x0000000e860e7224 */ /* 0x000fe400078e0209 */
[C---:B------:R-:W-:Y:S05]  /*4fc0*/  @!P0 IMAD.HI.U32 R10, R3.reuse, R4, RZ ;  /* 0x00000004030a8227 */ /* 0x040fea00078e00ff */
[----:B------:R-:W-:Y:S04]  /*4fd0*/  @!P0 SHF.R.U32.HI R10, RZ, R5, R10 ;  /* 0x00000005ff0a8219 */ /* 0x000fe8000001160a */
[----:B------:R-:W-:Y:S01]  /*4fe0*/  @!P0 SEL R0, R3, R10, !P2 ;  /* 0x0000000a03008207 */ /* 0x000fe20005000000 */
[----:B------:R-:W-:Y:S03]  /*4ff0*/  IMAD.MOV R10, RZ, RZ, -R3 ;  /* 0x000000ffff0a7224 */ /* 0x000fe600078e0a03 */
[----:B------:R-:W-:Y:S01]  /*5000*/  @!P0 IADD3 R15, PT, PT, R15, -R0, RZ ;  /* 0x800000000f0f8210 */ /* 0x000fe20007ffe0ff */
[----:B------:R-:W-:Y:S01]  /*5010*/  @!P0 IMAD R0, R11, R14, R0 ;  /* 0x0000000e0b008224 */ /* 0x000fe200078e0200 */
[----:B------:R-:W-:Y:S01]  /*5020*/  IADD3 R11, PT, PT, -R9, RZ, RZ ;  /* 0x000000ff090b7210 */ /* 0x000fe20007ffe1ff */
[----:B------:R-:W-:Y:S02]  /*5030*/  IMAD R13, R2, R10, R13 ;  /* 0x0000000a020d7224 */ /* 0x000fe400078e020d */
[----:B------:R-:W-:Y:S02]  /*5040*/  @!P0 IMAD R9, R15, R134, R3 ;  /* 0x000000860f098224 */ /* 0x000fe400078e0203 */
[----:B------:R-:W-:Y:S02]  /*5050*/  @!P0 IMAD.MOV.U32 R3, RZ, RZ, R0 ;  /* 0x000000ffff038224 */ /* 0x000fe400078e0000 */
[----:B------:R-:W-:Y:S02]  /*5060*/  IMAD R8, R6, R11, R8 ;  /* 0x0000000b06087224 */ /* 0x000fe400078e0208 */
[----:B------:R-:W-:Y:S02]  /*5070*/  IMAD R13, R3, R2, R13 ;  /* 0x00000002030d7224 */ /* 0x000fe400078e020d */
[----:B------:R-:W-:Y:S02]  /*5080*/  IMAD R8, R9, R6, R8 ;  /* 0x0000000609087224 */ /* 0x000fe400078e0208 */
.L_x_104:
[----:B------:R-:W-:Y:S05]  /*5090*/  BRA.U UP1, `(.L_x_105) ;  /* 0x0000000101107547 */ /* 0x000fea000b800000 */
[----:B------:R-:W-:Y:S04]  /*50a0*/  MOV R0, UR7 ;  /* 0x0000000700007c02 */ /* 0x000fe80008000f00 */
[----:B------:R-:W-:Y:S04]  /*50b0*/  SHF.L.U32 R3, R0, 0x1f, RZ ;  /* 0x0000001f00037819 */ /* 0x000fe800000006ff */
[----:B------:R-:W2:Y:S02]  /*50c0*/  SYNCS.PHASECHK.TRANS64.TRYWAIT P0, [UR6+0x158], R3 ;  /* 0x00015803ff0075a7 */ /* 0x000ea40008001106 */
[----:B--2---:R-:W-:Y:S05]  /*50d0*/  @!P0 BRA `(.L_x_106) ;  /* 0x0000003800948947 */ /* 0x004fea0003800000 */
.L_x_105:
[----:B------:R-:W-:Y:S05]  /*50e0*/  BRA.U !UP3, `(.L_x_107) ;  /* 0x000000010b347547 */ /* 0x000fea000b800000 */
[----:B------:R-:W-:Y:S01]  /*50f0*/  UPLOP3.LUT UP0, UPT, UPT, UPT, UP2, 0x80, 0x8 ;  /* 0x000000000008789c */ /* 0x000fe20003f0f020 */
[----:B--2---:R-:W-:Y:S02]  /*5100*/  HFMA2 R0, -RZ, RZ, 0, 5.9604644775390625e-08 ;  /* 0x00000001ff007431 */ /* 0x004fe400000001ff */
[----:B------:R-:W-:Y:S03]  /*5110*/  IMAD.MOV.U32 R215, RZ, RZ, 0x1 ;  /* 0x00000001ffd77424 */ /* 0x000fe600078e00ff */
[----:B------:R-:W-:Y:S05]  /*5120*/  PLOP3.LUT P0, PT, PT, PT, UP0, 0x80, 0x8 ;  /* 0x000000000008781c */ /* 0x000fea0003f0f008 */
[----:B------:R-:W2:Y:S01]  /*5130*/  @UP0 LDCU.64 UR10, c[0x0][0x888] ;  /* 0x00011100ff0a07ac */ /* 0x000ea20008000a00 */
[----:B------:R-:W-:Y:S07]  /*5140*/  @UP0 UIMAD UR8, UR36, UR4, URZ ;  /* 0x00000004240802a4 */ /* 0x000fee000f8e02ff */
[----:B------:R-:W-:Y:S01]  /*5150*/  @!P0 PRMT R215, R0, 0x7610, R215 ;  /* 0x0000761000d78816 */ /* 0x000fe200000000d7 */
[----:B--2---:R-:W-:Y:S03]  /*5160*/  @UP0 UIMAD.WIDE UR10, UR8, 0x4, UR10 ;  /* 0x00000004080a08a5 */ /* 0x004fe6000f8e020a */
[----:B------:R-:W2:Y:S03]  /*5170*/  @!UP0 LDCU UR8, c[0x0][0x880] ;  /* 0x00011000ff0887ac */ /* 0x000ea60008000800 */
[----:B------:R-:W-:Y:S01]  /*5180*/  IMAD.U32 R10, RZ, RZ, UR10 ;  /* 0x0000000aff0a7e24 */ /* 0x000fe2000f8e00ff */
[----:B------:R-:W-:Y:S05]  /*5190*/  MOV R11, UR11 ;  /* 0x0000000b000b7c02 */ /* 0x000fea0008000f00 */
[----:B-----5:R4:W5:Y:S02]  /*51a0*/  @P0 LDG.E R141, desc[UR46][R10.64] ;  /* 0x0000002e0a8d0981 */ /* 0x020964000c1e1900 */
[----:B--2-4-:R-:W-:Y:S07]  /*51b0*/  @!P0 IMAD.U32 R141, RZ, RZ, UR8 ;  /* 0x00000008ff8d8e24 */ /* 0x014fee000f8e00ff */
.L_x_107:
[----:B-----5:R-:W-:Y:S01]  /*51c0*/  @!P4 FSETP.EQ.AND P5, PT, R141, RZ, PT ;  /* 0x000000ff8d00c20b */ /* 0x020fe20003fa2000 */
[----:B------:R-:W-:Y:S01]  /*51d0*/  @!UPT UIADD3 URZ, UPT, UPT, URZ, URZ, URZ ;  /* 0x000000fffffff290 */ /* 0x000fe2000fffe0ff */
[----:B------:R-:W-:Y:S11]  /*51e0*/  @!P4 BRA `(.L_x_108) ;  /* 0x000000000014c947 */ /* 0x000ff60003800000 */
[----:B------:R-:W-:Y:S02]  /*51f0*/  LOP3.LUT P0, RZ, R215, 0xff, RZ, 0xc0, !PT ;  /* 0x000000ffd7ff7812 */ /* 0x000fe4000780c0ff */
[----:B------:R-:W-:Y:S04]  /*5200*/  PLOP3.LUT P5, PT, PT, PT, UP0, 0x80, 0x8 ;  /* 0x000000000008781c */ /* 0x000fe80003faf008 */
[----:B------:R-:W-:Y:S07]  /*5210*/  PLOP3.LUT P5, PT, P5, PT, PT, 0x8, 0x80 ;  /* 0x000000000080781c */ /* 0x000fee0002fae170 */
[----:B------:R-:W-:Y:S11]  /*5220*/  @P0 FSETP.EQ.AND P5, PT, R141, RZ, PT ;  /* 0x000000ff8d00020b */ /* 0x000ff60003fa2000 */
[----:B------:R-:W-:Y:S02]  /*5230*/  @!UPT UIADD3 URZ, UPT, UPT, URZ, URZ, URZ ;  /* 0x000000fffffff290 */ /* 0x000fe4000fffe0ff */
.L_x_108:
[----:B------:R-:W4:Y:S01]  /*5240*/  SYNCS.PHASECHK.TRANS64.TRYWAIT P4, [UR6+0x148], R28 ;  /* 0x0001481cff0075a7 */ /* 0x000f220008081106 */
[----:B------:R-:W-:Y:S01]  /*5250*/  @P3 SHF.R.U32.HI R29, RZ, 0x10, R25 ;  /* 0x00000010ff1d3819 */ /* 0x000fe20000011619 */
[----:B------:R-:W-:Y:S01]  /*5260*/  VIADD R31, R31, 0x1 ;  /* 0x000000011f1f7836 */ /* 0x000fe20000000000 */
[----:B------:R-:W5:Y:S08]  /*5270*/  LDC.64 R14, c[0x0][0xb10] ;  /* 0x0002c400ff0e7b82 */ /* 0x000f700000000a00 */
[----:B------:R-:W1:Y:S08]  /*5280*/  LDC.64 R10, c[0x0][0xb18] ;  /* 0x0002c600ff0a7b82 */ /* 0x000e700000000a00 */
[----:B--2---:R-:W2:Y:S08]  /*5290*/  @!P1 LDC R0, c[0x0][0xb20] ;  /* 0x0002c800ff009b82 */ /* 0x004eb00000000800 */
[----:B------:R-:W3:Y:S01]  /*52a0*/  @!P1 LDC R3, c[0x0][0xb0c] ;  /* 0x0002c300ff039b82 */ /* 0x000ee20000000800 */
[----:B-----5:R-:W-:Y:S05]  /*52b0*/  @!P1 IMAD.HI.U32 R14, R13, R14, RZ ;  /* 0x0000000e0d0e9227 */ /* 0x020fea00078e00ff */
[----:B------:R-:W-:Y:S01]  /*52c0*/  @!P1 SHF.R.U32.HI R14, RZ, R15, R14 ;  /* 0x0000000fff0e9219 */ /* 0x000fe2000001160e */
[----:B-1----:R-:W-:Y:S01]  /*52d0*/  @!P1 IMAD.HI.U32 R11, R8, R11, RZ ;  /* 0x0000000b080b9227 */ /* 0x002fe200078e00ff */
[----:B------:R-:W-:Y:S04]  /*52e0*/  @!P1 ISETP.NE.AND P0, PT, R10, 0x1, PT ;  /* 0x000000010a00980c */ /* 0x000fe80003f05270 */
[----:B--2---:R-:W-:Y:S02]  /*52f0*/  @!P1 SHF.R.U32.HI R9, RZ, R0, R11 ;  /* 0x00000000ff099219 */ /* 0x004fe4000001160b */
[----:B---3--:R-:W-:Y:S02]  /*5300*/  @!P1 ISETP.NE.AND P2, PT, R3, 0x1, PT ;  /* 0x000000010300980c */ /* 0x008fe40003f45270 */
[----:B------:R-:W-:Y:S02]  /*5310*/  @!P1 SEL R9, R8, R9, !P0 ;  /* 0x0000000908099207 */ /* 0x000fe40004000000 */
[----:B------:R-:W-:Y:S02]  /*5320*/  ELECT P0, URZ, PT ;  /* 0x0000000000ff782f */ /* 0x000fe40003800000 */
[----:B------:R-:W-:Y:S05]  /*5330*/  @!P1 SEL R14, R13, R14, !P2 ;  /* 0x0000000e0d0e9207 */ /* 0x000fea0005000000 */
[----:B------:R-:W-:Y:S02]  /*5340*/  @!P1 IMAD.IADD R0, R9, 0x1, -R14 ;  /* 0x0000000109009824 */ /* 0x000fe400078e0a0e */
[----:B------:R-:W-:Y:S02]  /*5350*/  @!P1 IMAD.IADD R9, R14, 0x1, -R9 ;  /* 0x000000010e099824 */ /* 0x000fe400078e0a09 */
[----:B------:R-:W-:Y:S02]  /*5360*/  @!P1 IMAD R13, R0, R3, R13 ;  /* 0x00000003000d9224 */ /* 0x000fe400078e020d */
[----:B------:R-:W-:Y:S01]  /*5370*/  @!P1 IMAD R8, R9, R10, R8 ;  /* 0x0000000a09089224 */ /* 0x000fe200078e0208 */
[----:B----4-:R-:W-:Y:S06]  /*5380*/  @!P4 BRA `(.L_x_109) ;  /* 0x000000380000c947 */ /* 0x010fec0003800000 */
.L_x_197:
[----:B------:R-:W-:Y:S01]  /*5390*/  PLOP3.LUT P5, PT, P5, P0, PT, 0xf2, 0x2f ;  /* 0x00000000002f781c */ /* 0x000fe20002fa1e72 */
[----:B------:R-:W-:Y:S01]  /*53a0*/  UMOV UR14, 0x0 ;  /* 0x00000000000e7882 */ /* 0x000fe20000000000 */
[----:B------:R-:W-:Y:S01]  /*53b0*/  LOP3.LUT R32, R32, 0x1, RZ, 0x3c, !PT ;  /* 0x0000000120207812 */ /* 0x000fe200078e3cff */
[----:B------:R-:W-:Y:S01]  /*53c0*/  UMOV UR15, 0x10000000 ;  /* 0x10000000000f7882 */ /* 0x000fe20000000000 */
[----:B------:R-:W-:Y:S01]  /*53d0*/  UMOV UR12, UR36 ;  /* 0x00000024000c7c82 */ /* 0x000fe20008000000 */
[----:B------:R-:W-:Y:S08]  /*53e0*/  @P3 R2UR UR36, R29 ;  /* 0x000000001d2432ca */ /* 0x000ff000000e0000 */
[----:B-1----:R-:W-:Y:S01]  /*53f0*/  @!P5 IADD3 R3, P0, PT, R34, 0x580, RZ ;  /* 0x000005802203d810 */ /* 0x002fe20007f1e0ff */
[----:B------:R-:W-:Y:S01]  /*5400*/  @!P5 IMAD.SHL.U32 R20, R20, 0x40, RZ ;  /* 0x000000401414d824 */ /* 0x000fe200078e00ff */
[----:B------:R-:W-:Y:S01]  /*5410*/  VOTEU.ALL UP1, P5 ;  /* 0x0000000000ff7886 */ /* 0x000fe20002820000 */
[----:B------:R-:W-:Y:S01]  /*5420*/  @!P5 IMAD.SHL.U32 R21, R21, 0x80, RZ ;  /* 0x000000801515d824 */ /* 0x000fe200078e00ff */
[----:B------:R-:W-:Y:S01]  /*5430*/  @!P5 R2UR UR9, R3 ;  /* 0x000000000309d2ca */ /* 0x000fe200000e0000 */
[----:B------:R-:W-:Y:S01]  /*5440*/  @!P5 IMAD.X R0, RZ, RZ, R35, P0 ;  /* 0x000000ffff00d224 */ /* 0x000fe200000e0623 */
[----:B------:R-:W-:Y:S01]  /*5450*/  @!P5 R2UR UR10, R20 ;  /* 0x00000000140ad2ca */ /* 0x000fe200000e0000 */
[----:B------:R-:W-:Y:S01]  /*5460*/  IMAD.IADD R20, R8, 0x1, R203 ;  /* 0x0000000108147824 */ /* 0x000fe200078e02cb */
[----:B------:R-:W-:Y:S01]  /*5470*/  @!P5 R2UR UR11, R21 ;  /* 0x00000000150bd2ca */ /* 0x000fe200000e0000 */
[----:B------:R-:W-:Y:S01]  /*5480*/  IMAD.IADD R21, R13, 0x1, R214 ;  /* 0x000000010d157824 */ /* 0x000fe200078e02d6 */
[----:B------:R-:W-:Y:S02]  /*5490*/  @!P5 R2UR UR8, R0 ;  /* 0x000000000008d2ca */ /* 0x000fe400000e0000 */
[C---:B------:R-:W-:Y:S04]  /*54a0*/  ISETP.NE.AND P0, PT, R31.reuse, 0x2, PT ;  /* 0x000000021f00780c */ /* 0x040fe80003f05270 */
[----:B------:R-:W-:Y:S01]  /*54b0*/  SEL R3, RZ, 0x1, P0 ;  /* 0x00000001ff037807 */ /* 0x000fe20000000000 */
[----:B------:R-:W-:Y:S01]  /*54c0*/  IMAD.U32 R10, RZ, RZ, UR9 ;  /* 0x00000009ff0a7e24 */ /* 0x000fe2000f8e00ff */
[----:B------:R-:W-:Y:S01]  /*54d0*/  @!UP1 UIADD3 UR9, UPT, UPT, UR6, 0x140, URZ ;  /* 0x0000014006099890 */ /* 0x000fe2000fffe0ff */
[----:B------:R-:W-:Y:S02]  /*54e0*/  SEL R31, R31, RZ, P0 ;  /* 0x000000ff1f1f7207 */ /* 0x000fe40000000000 */
[----:B------:R-:W-:Y:S02]  /*54f0*/  LOP3.LUT R30, R30, R3, RZ, 0x3c, !PT ;  /* 0x000000031e1e7212 */ /* 0x000fe400078e3cff */
[----:B------:R-:W-:Y:S01]  /*5500*/  IMAD.U32 R11, RZ, RZ, UR8 ;  /* 0x00000008ff0b7e24 */ /* 0x000fe2000f8e00ff */
[----:B------:R-:W-:Y:S01]  /*5510*/  @!P5 R2UR UR16, R10 ;  /* 0x000000000a10d2ca */ /* 0x000fe200000e0000 */
[----:B------:R-:W-:Y:S01]  /*5520*/  @!UP1 UIADD3 UR8, UPT, UPT, UR6, 0x400, URZ ;  /* 0x0000040006089890 */ /* 0x000fe2000fffe0ff */
[----:B------:R-:W-:Y:S02]  /*5530*/  VOTEU.ALL UP1, P5 ;  /* 0x0000000000ff7886 */ /* 0x000fe40002820000 */
[----:B------:R-:W-:Y:S11]  /*5540*/  @!P5 R2UR UR17, R11 ;  /* 0x000000000b11d2ca */ /* 0x000ff600000e0000 */
[----:B------:R-:W-:Y:S02]  /*5550*/  @!UPT UIADD3 URZ, UPT, UPT, URZ, URZ, URZ ;  /* 0x000000fffffff290 */ /* 0x000fe4000fffe0ff */
[----:B------:R2:W-:Y:S01]  /*5560*/  @!UP1 UTMALDG.3D [UR8], [UR16], desc[UR14] ;  /* 0x00000e08100095b4 */ /* 0x0005e20008011000 */
[----:B------:R2:W-:Y:S01]  /*5570*/  @!P5 SYNCS.ARRIVE.TRANS64.RED.A0TR RZ, [UR6+0x140], R23 ;  /* 0x00014017ffffd9a7 */ /* 0x0005e20008300406 */
[----:B------:R-:W-:Y:S01]  /*5580*/  UPLOP3.LUT UP1, UPT, UPT, UPT, UPT, 0x80, 0x8 ;  /* 0x000000000008789c */ /* 0x000fe20003f2f070 */
[----:B------:R-:W-:Y:S01]  /*5590*/  SYNCS.ARRIVE.TRANS64.RED.A1T0 RZ, [UR37], RZ ;  /* 0x000000ffffff79a7 */ /* 0x000fe20008100425 */
[----:B------:R-:W-:Y:S09]  /*55a0*/  @P3 BRA `(.L_x_110) ;  /* 0xfffffff400b43947 */ /* 0x000ff2000383ffff */
[----:B------:R-:W-:Y:S07]  /*55b0*/  MOV R0, UR6 ;  /* 0x0000000600007c02 */ /* 0x000fee0008000f00 */
.L_x_111:
[----:B-1----:R-:W-:-:S04]  /*55c0*/  SHF.L.U32 R3, R32, 0x1f, RZ ;  /* 0x0000001f20037819 */ /* 0x002fc800000006ff */
[----:B------:R1:W3:Y:S03]  /*55d0*/  SYNCS.PHASECHK.TRANS64.TRYWAIT P0, [R0+URZ+0x148], R3 ;  /* 0x00014803000075a7 */ /* 0x0002e600080011ff */
[----:B---3--:R-:W-:Y:S05]  /*55e0*/  @!P0 NANOSLEEP.SYNCS 0x989680 ;  /* 0x009896800000895d */ /* 0x008fea0003900000 */
[----:B------:R-:W3:Y:S02]  /*55f0*/  @!P0 SYNCS.PHASECHK.TRANS64 P0, [R0+URZ+0x148], R3 ;  /* 0x00014803000085a7 */ /* 0x000ee400080010ff */
[----:B--23--:R-:W-:Y:S05]  /*5600*/  @P0 EXIT ;  /* 0x000000000000094d */ /* 0x00cfea0003800000 */
[----:B------:R-:W-:Y:S05]  /*5610*/  BRA `(.L_x_111) ;  /* 0xfffffffc00e87947 */ /* 0x000fea000383ffff */
.L_x_102:
[----:B------:R-:W-:-:S06]  /*5620*/  UISETP.GE.AND UP1, UPT, UR10, 0x4, UPT ;  /* 0x000000040a00788c */ /* 0x000fcc000bf26270 */
[----:B------:R-:W-:-:S13]  /*5630*/  PLOP3.LUT P0, PT, PT, PT, UP1, 0x80, 0x8 ;  /* 0x000000000008781c */ /* 0x000fda0003f0f018 */
[----:B------:R-:W-:Y:S05]  /*5640*/  @!P0 EXIT ;  /* 0x000000000000894d */ /* 0x000fea0003800000 */
[----:B------:R-:W-:Y:S01]  /*5650*/  BAR.SYNC.DEFER_BLOCKING 0x6, 0xa0 ;  /* 0x0182800000007b1d */ /* 0x000fe20000010000 */
[C---:B------:R-:W-:Y:S01]  /*5660*/  IMAD.SHL.U32 R5, R0.reuse, 0x40, RZ ;  /* 0x0000004000057824 */ /* 0x040fe200078e00ff */
[----:B------:R-:W-:Y:S01]  /*5670*/  LOP3.LUT R237, R11, 0x60, R0, 0xf8, !PT ;  /* 0x000000600bed7812 */ /* 0x000fe200078ef800 */
[C---:B------:R-:W-:Y:S01]  /*5680*/  IMAD.U32 R202, R0.reuse, 0x10000, RZ ;  /* 0x0001000000ca7824 */ /* 0x040fe200078e00ff */
[C---:B------:R-:W-:Y:S01]  /*5690*/  LOP3.LUT R239, R0.reuse, 0x60, RZ, 0xc0, !PT ;  /* 0x0000006000ef7812 */ /* 0x040fe200078ec0ff */
[----:B------:R-:W-:Y:S01]  /*56a0*/  IMAD.SHL.U32 R224, R0, 0x8, RZ ;  /* 0x0000000800e07824 */ /* 0x000fe200078e00ff */
[----:B------:R-:W-:Y:S01]  /*56b0*/  UMOV UR49, 0x400 ;  /* 0x0000040000317882 */ /* 0x000fe20000000000 */
[----:B------:R-:W-:Y:S01]  /*56c0*/  LOP3.LUT R7, R5, 0x180, RZ, 0xc0, !PT ;  /* 0x0000018005077812 */ /* 0x000fe200078ec0ff */
[----:B------:R-:W-:Y:S01]  /*56d0*/  ULEA UR49, UR37, UR49, 0x18 ;  /* 0x0000003125317291 */ /* 0x000fe2000f8ec0ff */
[----:B------:R-:W1:Y:S01]  /*56e0*/  LDC R229, c[0x0][0x370] ;  /* 0x0000dc00ffe57b82 */ /* 0x000e620000000800 */
[----:B------:R-:W-:Y:S01]  /*56f0*/  LOP3.LUT R202, R202, 0x600000, RZ, 0xc0, !PT ;  /* 0x00600000caca7812 */ /* 0x000fe200078ec0ff */
[----:B------:R-:W-:Y:S01]  /*5700*/  IMAD.MOV.U32 R201, RZ, RZ, RZ ;  /* 0x000000ffffc97224 */ /* 0x000fe200078e00ff */
[----:B------:R-:W-:Y:S01]  /*5710*/  LOP3.LUT R224, R7, 0x30, R224, 0xf8, !PT ;  /* 0x0000003007e07812 */ /* 0x000fe200078ef8e0 */
[----:B------:R-:W-:Y:S01]  /*5720*/  UIADD3 UR4, UPT, UPT, UR49, 0x2400, URZ ;  /* 0x0000240031047890 */ /* 0x000fe2000fffe0ff */
[----:B------:R-:W-:Y:S01]  /*5730*/  CS2R R232, SRZ ;  /* 0x0000000000e87805 */ /* 0x000fe2000001ff00 */
[----:B------:R-:W-:Y:S01]  /*5740*/  IMAD.MOV.U32 R242, RZ, RZ, RZ ;  /* 0x000000fffff27224 */ /* 0x000fe200078e00ff */
[----:B------:R-:W-:Y:S01]  /*5750*/  LOP3.LUT R224, R224, 0x1e40, R5, 0xf8, !PT ;  /* 0x00001e40e0e07812 */ /* 0x000fe200078ef805 */
[----:B------:R-:W2:Y:S01]  /*5760*/  LDC R136, c[0x0][0xb0c] ;  /* 0x0002c300ff887b82 */ /* 0x000ea20000000800 */
[----:B------:R-:W-:Y:S01]  /*5770*/  IMAD.MOV.U32 R231, RZ, RZ, RZ ;  /* 0x000000ffffe77224 */ /* 0x000fe200078e00ff */
[----:B------:R-:W3:Y:S01]  /*5780*/  LDCU.64 UR52, c[0x0][0x348] ;  /* 0x00006900ff3477ac */ /* 0x000ee20008000a00 */
[----:B------:R-:W-:Y:S01]  /*5790*/  IMAD.U32 R238, RZ, RZ, UR4 ;  /* 0x00000004ffee7e24 */ /* 0x000fe2000f8e00ff */
[----:B------:R-:W4:Y:S01]  /*57a0*/  LDCU UR50, c[0x0][0x384] ;  /* 0x00007080ff3277ac */ /* 0x000f220008000800 */
[----:B------:R-:W3:Y:S03]  /*57b0*/  LDS R3, [UR49+0x210] ;  /* 0x00021031ff037984 */ /* 0x000ee60008000800 */
[----:B------:R-:W1:Y:S01]  /*57c0*/  LDC R226, c[0x0][0xb20] ;  /* 0x0002c800ffe27b82 */ /* 0x000e620000000800 */
[----:B------:R-:W1:Y:S01]  /*57d0*/  LDCU.64 UR38, c[0x0][0x888] ;  /* 0x00011100ff2677ac */ /* 0x000e620008000a00 */
[----:B------:R-:W1:Y:S06]  /*57e0*/  LDCU.64 UR44, c[0x0][0x8c0] ;  /* 0x00011800ff2c77ac */ /* 0x000e6c0008000a00 */
[----:B------:R-:W1:Y:S01]  /*57f0*/  LDC R129, c[0x0][0xb30] ;  /* 0x0002cc00ff817b82 */ /* 0x000e620000000800 */
[----:B------:R-:W-:-:S07]  /*5800*/  UIADD3 UR48, UPT, UPT, UR49, 0x400, URZ ;  /* 0x0000040031307890 */ /* 0x000fce000fffe0ff */
[----:B------:R-:W1:Y:S08]  /*5810*/  LDC R227, c[0x0][0x388] ;  /* 0x0000e200ffe37b82 */ /* 0x000e700000000800 */
[----:B------:R-:W1:Y:S08]  /*5820*/  LDC.64 R212, c[0x0][0xb10] ;  /* 0x0002c400ffd47b82 */ /* 0x000e700000000a00 */
[----:B------:R-:W1:Y:S01]  /*5830*/  LDC.64 R132, c[0x0][0xb18] ;  /* 0x0002c600ff847b82 */ /* 0x000e620000000a00 */
[----:B---3--:R-:W-:-:S07]  /*5840*/  IMAD.IADD R202, R3, 0x1, R202 ;  /* 0x0000000103ca7824 */ /* 0x008fce00078e02ca */
[----:B------:R-:W3:Y:S01]  /*5850*/  LDC.64 R208, c[0x0][0x888] ;  /* 0x00022200ffd07b82 */ /* 0x000ee20000000a00 */
[----:B------:R-:W-:Y:S02]  /*5860*/  IMAD.SHL.U32 R3, R0, 0x10, RZ ;  /* 0x0000001000037824 */ /* 0x000fe400078e00ff */
[----:B------:R-:W-:-:S03]  /*5870*/  VIADD R0, R224, UR49 ;  /* 0x00000031e0007c36 */ /* 0x000fc60008000000 */
[C---:B------:R-:W-:Y:S02]  /*5880*/  LOP3.LUT R5, R3.reuse, 0x20, RZ, 0xc0, !PT ;  /* 0x0000002003057812 */ /* 0x040fe400078ec0ff */
[----:B------:R-:W1:Y:S01]  /*5890*/  LDC.64 R130, c[0x0][0xb28] ;  /* 0x0002ca00ff827b82 */ /* 0x000e620000000a00 */
[----:B------:R-:W-:Y:S02]  /*58a0*/  LOP3.LUT R3, R3, 0x40, RZ, 0xc0, !PT ;  /* 0x0000004003037812 */ /* 0x000fe400078ec0ff */
[--C-:B------:R-:W-:Y:S02]  /*58b0*/  IADD3 R236, PT, PT, -R5, 0x400, R0.reuse ;  /* 0x0000040005ec7810 */ /* 0x100fe40007ffe100 */
[----:B------:R-:W-:-:S03]  /*58c0*/  IADD3 R235, PT, PT, -R3, 0x400, R0 ;  /* 0x0000040003eb7810 */ /* 0x000fc60007ffe100 */
[----:B------:R-:W1:Y:S01]  /*58d0*/  LDC.64 R210, c[0x0][0x890] ;  /* 0x00022400ffd27b82 */ /* 0x000e620000000a00 */
[----:B------:R-:W-:-:S07]  /*58e0*/  IMAD.IADD R234, R236, 0x1, -R3 ;  /* 0x00000001ecea7824 */ /* 0x000fce00078e0a03 */
[----:B------:R-:W1:Y:S08]  /*58f0*/  LDC.64 R206, c[0x0][0x8b0] ;  /* 0x00022c00ffce7b82 */ /* 0x000e700000000a00 */
[----:B------:R-:W1:Y:S08]  /*5900*/  LDC.64 R204, c[0x0][0x8a8] ;  /* 0x00022a00ffcc7b82 */ /* 0x000e700000000a00 */
[----:B--2-4-:R-:W1:Y:S02]  /*5910*/  LDC R228, c[0x0][0x374] ;  /* 0x0000dd00ffe47b82 */ /* 0x014e640000000800 */
.L_x_131:
[----:B------:R-:W-:Y:S02]  /*5920*/  LEA R0, R242, UR49, 0x3 ;  /* 0x00000031f2007c11 */ /* 0x000fe4000f8e18ff */
[----:B------:R-:W-:Y:S02]  /*5930*/  SHF.L.U32 R3, R232, 0x1f, RZ ;  /* 0x0000001fe8037819 */ /* 0x000fe400000006ff */
[----:B------:R-:W-:Y:S02]  /*5940*/  LEA R16, R242, UR49, 0x4 ;  /* 0x00000031f2107c11 */ /* 0x000fe4000f8e20ff */
[----:B------:R-:W2:Y:S02]  /*5950*/  SYNCS.PHASECHK.TRANS64.TRYWAIT P0, [R0+URZ+0x160], R3 ;  /* 0x00016003000075a7 */ /* 0x000ea400080011ff */
[----:B-12-4-:R-:W-:Y:S05]  /*5960*/  @!P0 BRA `(.L_x_112) ;  /* 0x0000003000a08947 */ /* 0x016fea0003800000 */
.L_x_198:
[----:B------:R-:W4:Y:S01]  /*5970*/  LDC.64 R12, c[0x0][0xb10] ;  /* 0x0002c400ff0c7b82 */ /* 0x000f220000000a00 */
[----:B------:R-:W3:Y:S01]  /*5980*/  LDS.128 R16, [R16+0x1f0] ;  /* 0x0001f00010107984 */ /* 0x000ee20000000c00 */
[----:B-1----:R-:W-:Y:S01]  /*5990*/  ISETP.NE.AND P1, PT, R129, 0x1, PT ;  /* 0x000000018100780c */ /* 0x002fe20003f25270 */
[----:B--2---:R-:W-:Y:S01]  /*59a0*/  VIADD R0, R0, 0x170 ;  /* 0x0000017000007836 */ /* 0x004fe20000000000 */
[----:B------:R-:W-:Y:S04]  /*59b0*/  ISETP.GE.AND P0, PT, R134, 0x1, PT ;  /* 0x000000018600780c */ /* 0x000fe80003f06270 */
[----:B------:R-:W1:Y:S01]  /*59c0*/  LDC.64 R10, c[0x0][0xb18] ;  /* 0x0002c600ff0a7b82 */ /* 0x000e620000000a00 */
[----:B------:R-:W-:Y:S01]  /*59d0*/  PRMT R0, RZ, 0x654, R0 ;  /* 0x00000654ff007816 */ /* 0x000fe20000000000 */
[----:B------:R-:W-:Y:S01]  /*59e0*/  @!PT LDS RZ, [RZ] ;  /* 0x00000000fffff984 */ /* 0x000fe20000000800 */
[----:B------:R-:W-:Y:S01]  /*59f0*/  @!PT LDS RZ, [RZ] ;  /* 0x00000000fffff984 */ /* 0x000fe20000000800 */
[----:B------:R-:W-:Y:S01]  /*5a00*/  @!PT LDS RZ, [RZ] ;  /* 0x00000000fffff984 */ /* 0x000fe20000000800 */
[----:B------:R-:W-:Y:S01]  /*5a10*/  @!PT LDS RZ, [RZ] ;  /* 0x00000000fffff984 */ /* 0x000fe20000000800 */
[----:B------:R2:W-:Y:S06]  /*5a20*/  MEMBAR.ALL.CTA ;  /* 0x0000000000007992 */ /* 0x0005ec0000008000 */
[----:B--2---:R-:W2:Y:S01]  /*5a30*/  FENCE.VIEW.ASYNC.S ;  /* 0x00000000000073c6 */ /* 0x004ea20000000000 */
[----:B------:R-:W1:Y:S08]  /*5a40*/  @!P1 LDC R14, c[0x0][0xb20] ;  /* 0x0002c800ff0e9b82 */ /* 0x000e700000000800 */
[----:B------:R-:W1:Y:S01]  /*5a50*/  @!P1 LDC R9, c[0x0][0xb0c] ;  /* 0x0002c300ff099b82 */ /* 0x000e620000000800 */
[----:B--2---:R2:W-:Y:S01]  /*5a60*/  SYNCS.ARRIVE.TRANS64.RED.A1T0 RZ, [R0+URZ], RZ ;  /* 0x000000ff00ff79a7 */ /* 0x0045e200081004ff */
[----:B---3--:R-:W-:Y:S04]  /*5a70*/  LOP3.LUT P4, RZ, R18, 0x1, RZ, 0xc0, !PT ;  /* 0x0000000112ff7812 */ /* 0x008fe8000788c0ff */
[----:B------:R-:W-:Y:S09]  /*5a80*/  P2R R240, PR, RZ, 0x10 ;  /* 0x00000010fff07803 */ /* 0x000ff20000000000 */
[----:B------:R-:W-:Y:S02]  /*5a90*/  @P4 MOV R137, R16 ;  /* 0x0000001000894202 */ /* 0x000fe40000000f00 */
[----:B------:R-:W-:Y:S01]  /*5aa0*/  @P4 LOP3.LUT R135, R17, 0xffff, RZ, 0xc0, !PT ;  /* 0x0000ffff11874812 */ /* 0x000fe200078ec0ff */
[----:B--2-4-:R-:W-:Y:S06]  /*5ab0*/  @!P0 BRA `(.L_x_113) ;  /* 0x0000000000a48947 */ /* 0x014fec0003800000 */
[----:B------:R-:W-:Y:S01]  /*5ac0*/  IMAD.HI.U32 R23, R228, R133, RZ ;  /* 0x00000085e4177227 */ /* 0x000fe200078e00ff */
[----:B------:R-:W-:Y:S02]  /*5ad0*/  ISETP.NE.AND P0, PT, R132, 0x1, PT ;  /* 0x000000018400780c */ /* 0x000fe40003f05270 */
[----:B------:R-:W-:Y:S01]  /*5ae0*/  ISETP.NE.AND P2, PT, R134, 0x1, PT ;  /* 0x000000018600780c */ /* 0x000fe20003f45270 */
[----:B------:R-:W-:Y:S01]  /*5af0*/  IMAD.HI.U32 R22, R229, R212, RZ ;  /* 0x000000d4e5167227 */ /* 0x000fe200078e00ff */
[----:B------:R-:W-:Y:S02]  /*5b00*/  SHF.R.U32.HI R23, RZ, R226, R23 ;  /* 0x000000e2ff177219 */ /* 0x000fe40000011617 */
[----:B------:R-:W-:Y:S01]  /*5b10*/  ISETP.NE.AND P3, PT, R136, 0x1, PT ;  /* 0x000000018800780c */ /* 0x000fe20003f65270 */
[----:B------:R-:W-:Y:S01]  /*5b20*/  IMAD.HI.U32 R26, R137, R212, RZ ;  /* 0x000000d4891a7227 */ /* 0x000fe200078e00ff */
[----:B------:R-:W-:Y:S02]  /*5b30*/  SHF.R.U32.HI R22, RZ, R213, R22 ;  /* 0x000000d5ff167219 */ /* 0x000fe40000011616 */
[----:B------:R-:W-:Y:S01]  /*5b40*/  SEL R3, R228, R23, !P0 ;  /* 0x00000017e4037207 */ /* 0x000fe20004000000 */
[----:B------:R-:W-:Y:S01]  /*5b50*/  IMAD.HI.U32 R23, R135, R133, RZ ;  /* 0x0000008587177227 */ /* 0x000fe200078e00ff */
[----:B------:R-:W-:Y:S02]  /*5b60*/  SEL R7, R229, R22, !P3 ;  /* 0x00000016e5077207 */ /* 0x000fe40005800000 */
[----:B------:R-:W-:Y:S01]  /*5b70*/  SHF.R.U32.HI R26, RZ, R213, R26 ;  /* 0x000000d5ff1a7219 */ /* 0x000fe2000001161a */
[-C--:B------:R-:W-:Y:S04]  /*5b80*/  IMAD.HI.U32 R22, R3, R130.reuse, RZ ;  /* 0x0000008203167227 */ /* 0x080fe800078e00ff */
[----:B------:R-:W-:Y:S01]  /*5b90*/  IMAD.HI.U32 R24, R7, R130, RZ ;  /* 0x0000008207187227 */ /* 0x000fe200078e00ff */
[-C--:B------:R-:W-:Y:S02]  /*5ba0*/  @P2 SHF.R.U32.HI R3, RZ, R131.reuse, R22 ;  /* 0x00000083ff032219 */ /* 0x080fe40000011616 */
[----:B------:R-:W-:Y:S02]  /*5bb0*/  SHF.R.U32.HI R22, RZ, R226, R23 ;  /* 0x000000e2ff167219 */ /* 0x000fe40000011617 */
[----:B------:R-:W-:Y:S01]  /*5bc0*/  @P2 SHF.R.U32.HI R7, RZ, R131, R24 ;  /* 0x00000083ff072219 */ /* 0x000fe20000011618 */
[C---:B------:R-:W-:Y:S01]  /*5bd0*/  IMAD R2, R134.reuse, R3, RZ ;  /* 0x0000000386027224 */ /* 0x040fe200078e02ff */
[----:B------:R-:W-:Y:S02]  /*5be0*/  SEL R5, R135, R22, !P0 ;  /* 0x0000001687057207 */ /* 0x000fe40004000000 */
[----:B------:R-:W-:Y:S01]  /*5bf0*/  SEL R3, R137, R26, !P3 ;  /* 0x0000001a89037207 */ /* 0x000fe20005800000 */
[----:B------:R-:W-:Y:S01]  /*5c00*/  IMAD R4, R134, R7, RZ ;  /* 0x0000000786047224 */ /* 0x000fe200078e02ff */
[C---:B------:R-:W-:Y:S01]  /*5c10*/  ISETP.GE.AND P0, PT, R5.reuse, R2, PT ;  /* 0x000000020500720c */ /* 0x040fe20003f06270 */
[----:B------:R-:W-:Y:S03]  /*5c20*/  IMAD.HI.U32 R6, R5, R130, RZ ;  /* 0x0000008205067227 */ /* 0x000fe600078e00ff */
[----:B------:R-:W-:Y:S01]  /*5c30*/  ISETP.GE.OR P0, PT, R3, R4, P0 ;  /* 0x000000040300720c */ /* 0x000fe20000706670 */
[----:B------:R-:W-:Y:S01]  /*5c40*/  IMAD.MOV R4, RZ, RZ, -R3 ;  /* 0x000000ffff047224 */ /* 0x000fe200078e0a03 */
[-C--:B------:R-:W-:Y:S03]  /*5c50*/  SHF.R.U32.HI R6, RZ, R131.reuse, R6 ;  /* 0x00000083ff067219 */ /* 0x080fe60000011606 */
[----:B------:R-:W-:Y:S01]  /*5c60*/  IMAD R137, R136, R4, R137 ;  /* 0x0000000488897224 */ /* 0x000fe200078e0289 */
[----:B------:R-:W-:Y:S05]  /*5c70*/  SEL R15, R5, R6, !P2 ;  /* 0x00000006050f7207 */ /* 0x000fea0005000000 */
[----:B------:R-:W-:Y:S02]  /*5c80*/  IMAD.MOV R6, RZ, RZ, -R15 ;  /* 0x000000ffff067224 */ /* 0x000fe400078e0a0f */
[C---:B------:R-:W-:Y:S04]  /*5c90*/  @!P0 IMAD.HI.U32 R2, R3.reuse, R130, RZ ;  /* 0x0000008203028227 */ /* 0x040fe800078e00ff */
[----:B------:R-:W-:Y:S01]  /*5ca0*/  IMAD R6, R134, R6, R5 ;  /* 0x0000000686067224 */ /* 0x000fe200078e0205 */
[----:B------:R-:W-:Y:S04]  /*5cb0*/  @!P0 SHF.R.U32.HI R2, RZ, R131, R2 ;  /* 0x00000083ff028219 */ /* 0x000fe80000011602 */
[----:B------:R-:W-:Y:S02]  /*5cc0*/  @!P0 SEL R0, R3, R2, !P2 ;  /* 0x0000000203008207 */ /* 0x000fe40005000000 */
[----:B------:R-:W-:Y:S02]  /*5cd0*/  IADD3 R2, PT, PT, -R5, RZ, RZ ;  /* 0x000000ff05027210 */ /* 0x000fe40007ffe1ff */
[----:B------:R-:W-:Y:S01]  /*5ce0*/  @!P0 IADD3 R8, PT, PT, R15, -R0, RZ ;  /* 0x800000000f088210 */ /* 0x000fe20007ffe0ff */
[----:B------:R-:W-:Y:S02]  /*5cf0*/  @!P0 IMAD R0, R7, R6, R0 ;  /* 0x0000000607008224 */ /* 0x000fe400078e0200 */
[----:B------:R-:W-:Y:S02]  /*5d00*/  IMAD R135, R132, R2, R135 ;  /* 0x0000000284877224 */ /* 0x000fe400078e0287 */
[----:B------:R-:W-:Y:S02]  /*5d10*/  @!P0 IMAD R5, R8, R134, R3 ;  /* 0x0000008608058224 */ /* 0x000fe400078e0203 */
[----:B------:R-:W-:Y:S04]  /*5d20*/  @!P0 IMAD.MOV.U32 R3, RZ, RZ, R0 ;  /* 0x000000ffff038224 */ /* 0x000fe800078e0000 */
[----:B------:R-:W-:Y:S02]  /*5d30*/  IMAD R137, R3, R136, R137 ;  /* 0x0000008803897224 */ /* 0x000fe400078e0289 */
[----:B------:R-:W-:Y:S07]  /*5d40*/  IMAD R135, R5, R132, R135 ;  /* 0x0000008405877224 */ /* 0x000fee00078e0287 */
.L_x_113:
[----:B-1----:R-:W-:Y:S01]  /*5d50*/  @!P1 ISETP.NE.AND P0, PT, R10, 0x1, PT ;  /* 0x000000010a00980c */ /* 0x002fe20003f05270 */
[----:B------:R-:W-:Y:S01]  /*5d60*/  @!P1 IMAD.HI.U32 R0, R137, R12, RZ ;  /* 0x0000000c89009227 */ /* 0x000fe200078e00ff */
[----:B------:R-:W-:Y:S01]  /*5d70*/  @!P1 ISETP.NE.AND P2, PT, R9, 0x1, PT ;  /* 0x000000010900980c */ /* 0x000fe20003f45270 */
[----:B------:R-:W-:Y:S01]  /*5d80*/  ULOP3.LUT UP0, URZ, UR48, 0x1b0, URZ, 0xc0, !UPT ;  /* 0x000001b030ff7892 */ /* 0x000fe2000f80c0ff */
[----:B------:R-:W-:Y:S01]  /*5d90*/  R2UR UR42, R21 ;  /* 0x00000000152a72ca */ /* 0x000fe200000e0000 */
[----:B------:R-:W-:Y:S01]  /*5da0*/  @!P1 IMAD.HI.U32 R3, R135, R11, RZ ;  /* 0x0000000b87039227 */ /* 0x000fe200078e00ff */
[----:B------:R-:W-:Y:S02]  /*5db0*/  @!P1 SHF.R.U32.HI R0, RZ, R13, R0 ;  /* 0x0000000dff009219 */ /* 0x000fe40000011600 */
[----:B------:R-:W-:Y:S01]  /*5dc0*/  R2UR UR41, R20 ;  /* 0x00000000142972ca */ /* 0x000fe200000e0000 */
[----:B------:R-:W-:Y:S01]  /*5dd0*/  VIADD R242, R242, 0x1 ;  /* 0x00000001f2f27836 */ /* 0x000fe20000000000 */
[----:B------:R-:W-:Y:S02]  /*5de0*/  @!P1 SHF.R.U32.HI R2, RZ, R14, R3 ;  /* 0x0000000eff029219 */ /* 0x000fe40000011603 */
[----:B------:R-:W-:Y:S02]  /*5df0*/  @!P1 SEL R3, R137, R0, !P2 ;  /* 0x0000000089039207 */ /* 0x000fe40005000000 */
[----:B------:R-:W-:Y:S02]  /*5e00*/  @!P1 SEL R2, R135, R2, !P0 ;  /* 0x0000000287029207 */ /* 0x000fe40004000000 */
[----:B------:R-:W-:Y:S01]  /*5e10*/  @P4 SHF.R.U32.HI R230, RZ, 0x10, R17 ;  /* 0x00000010ffe64819 */ /* 0x000fe20000011611 */
[----:B------:R-:W-:Y:S02]  /*5e20*/  USHF.L.U32 UR42, UR42, 0x7, URZ ;  /* 0x000000072a2a7899 */ /* 0x000fe400080006ff */
[----:B------:R-:W-:Y:S02]  /*5e30*/  @!P1 IMAD.IADD R0, R2, 0x1, -R3 ;  /* 0x0000000102009824 */ /* 0x000fe400078e0a03 */
[----:B------:R-:W-:Y:S01]  /*5e40*/  @!P1 IMAD.IADD R2, R3, 0x1, -R2 ;  /* 0x0000000103029824 */ /* 0x000fe200078e0a02 */
[----:B------:R-:W-:Y:S01]  /*5e50*/  USHF.L.U32 UR41, UR41, 0x6, URZ ;  /* 0x0000000629297899 */ /* 0x000fe200080006ff */
[----:B------:R-:W-:Y:S02]  /*5e60*/  @!P1 IMAD R137, R0, R9, R137 ;  /* 0x0000000900899224 */ /* 0x000fe400078e0289 */
[----:B------:R-:W-:Y:S01]  /*5e70*/  @!P1 IMAD R135, R2, R10, R135 ;  /* 0x0000000a02879224 */ /* 0x000fe200078e0287 */
[----:B------:R-:W-:Y:S08]  /*5e80*/  BRA.U !UP0, `(.L_x_114) ;  /* 0x0000000108407547 */ /* 0x000ff0000b800000 */
[----:B------:R-:W1:Y:S01]  /*5e90*/  LDCU.64 UR8, c[0x4][0x80] ;  /* 0x01001000ff0877ac */ /* 0x000e620008000a00 */
[----:B------:R-:W-:Y:S01]  /*5ea0*/  MOV R3, 0x0 ;  /* 0x0000000000037802 */ /* 0x000fe20000000f00 */
[----:B------:R-:W-:Y:S02]  /*5eb0*/  HFMA2 R12, -RZ, RZ, 0, 5.9604644775390625e-08 ;  /* 0x00000001ff0c7431 */ /* 0x000fe400000001ff */
[----:B------:R-:W-:Y:S02]  /*5ec0*/  IMAD.MOV.U32 R8, RZ, RZ, 0x70 ;  /* 0x00000070ff087424 */ /* 0x000fe400078e00ff */
[----:B------:R-:W-:Y:S01]  /*5ed0*/  IMAD.MOV.U32 R13, RZ, RZ, RZ ;  /* 0x000000ffff0d7224 */ /* 0x000fe200078e00ff */
[----:B------:R-:W2:Y:S01]  /*5ee0*/  LDCU.64 UR6, c[0x4][0x88] ;  /* 0x01001100ff0677ac */ /* 0x000ea20008000a00 */
[----:B------:R-:W3:Y:S01]  /*5ef0*/  LDC.64 R2, c[0x4][R3] ;  /* 0x0100000003027b82 */ /* 0x000ee20000000a00 */
[----:B------:R-:W4:Y:S01]  /*5f00*/  LDCU.64 UR4, c[0x4][0x8] ;  /* 0x01000100ff0477ac */ /* 0x000f220008000a00 */
[----:B-1----:R-:W-:Y:S01]  /*5f10*/  MOV R5, UR9 ;  /* 0x0000000900057c02 */ /* 0x002fe20008000f00 */
[----:B------:R-:W-:Y:S01]  /*5f20*/  IMAD.U32 R4, RZ, RZ, UR8 ;  /* 0x00000008ff047e24 */ /* 0x000fe2000f8e00ff */
[----:B--2---:R-:W-:Y:S01]  /*5f30*/  MOV R7, UR7 ;  /* 0x0000000700077c02 */ /* 0x004fe20008000f00 */
[----:B------:R-:W-:Y:S01]  /*5f40*/  IMAD.U32 R6, RZ, RZ, UR6 ;  /* 0x00000006ff067e24 */ /* 0x000fe2000f8e00ff */
[----:B----4-:R-:W-:Y:S01]  /*5f50*/  MOV R11, UR5 ;  /* 0x00000005000b7c02 */ /* 0x010fe20008000f00 */
[----:B------:R-:W-:Y:S02]  /*5f60*/  IMAD.U32 R10, RZ, RZ, UR4 ;  /* 0x00000004ff0a7e24 */ /* 0x000fe4000f8e00ff */
[----:B------:R-:W-:Y:S07]  /*5f70*/  LEPC R20, `(.L_x_114) ;  /* 0x000000001014794e */ /* 0x000fee0000000000 */
[----:B---3-5:R-:W-:Y:S05]  /*5f80*/  CALL.ABS.NOINC R2 ;  /* 0x0000000002007343 */ /* 0x028fea0003c00000 */
.L_x_114:
[----:B------:R-:W-:Y:S01]  /*5f90*/  LOP3.LUT P0, RZ, R238, 0x1b0, RZ, 0xc0, !PT ;  /* 0x000001b0eeff7812 */ /* 0x000fe2000780c0ff */
[----:B------:R-:W-:Y:S11]  /*5fa0*/  BSSY.RECONVERGENT B6, `(.L_x_115) ;  /* 0x0000013000067945 */ /* 0x000ff60003800200 */
[----:B------:R-:W-:Y:S01]  /*5fb0*/  @!UPT UIADD3 URZ, UPT, UPT, URZ, URZ, URZ ;  /* 0x000000fffffff290 */ /* 0x000fe2000fffe0ff */
[----:B------:R-:W-:Y:S05]  /*5fc0*/  @!P0 BRA `(.L_x_116) ;  /* 0x0000000000408947 */ /* 0x000fea0003800000 */
        /* <DEDUP_REMOVED lines=16> */
.L_x_116:
[----:B------:R-:W-:Y:S05]  /*60d0*/  BSYNC.RECONVERGENT B6 ;  /* 0x0000000000067941 */ /* 0x000fea0003800200 */
.L_x_115:
[----:B------:R-:W-:Y:S01]  /*60e0*/  ISETP.NE.U32.AND P3, PT, R210, RZ, PT ;  /* 0x000000ffd200720c */ /* 0x000fe20003f65070 */
[----:B------:R-:W1:Y:S01]  /*60f0*/  LDCU UR4, c[0x0][0x8c8] ;  /* 0x00011900ff0477ac */ /* 0x000e620008000800 */
[----:B------:R-:W-:Y:S02]  /*6100*/  ISETP.NE.U32.AND P2, PT, R206, RZ, PT ;  /* 0x000000ffce00720c */ /* 0x000fe40003f45070 */
[----:B------:R-:W-:Y:S01]  /*6110*/  ISETP.NE.AND.EX P3, PT, R211, RZ, PT, P3 ;  /* 0x000000ffd300720c */ /* 0x000fe20003f65330 */
[----:B------:R-:W-:Y:S01]  /*6120*/  UISETP.NE.U32.AND UP0, UPT, UR44, URZ, UPT ;  /* 0x000000ff2c00728c */ /* 0x000fe2000bf05070 */
[----:B------:R-:W-:Y:S02]  /*6130*/  PLOP3.LUT P0, PT, PT, PT, PT, 0x8, 0x80 ;  /* 0x000000000080781c */ /* 0x000fe40003f0e170 */
[----:B------:R-:W-:Y:S01]  /*6140*/  ISETP.NE.AND.EX P2, PT, R207, RZ, PT, P2 ;  /* 0x000000ffcf00720c */ /* 0x000fe20003f45320 */
[----:B------:R-:W-:Y:S01]  /*6150*/  UISETP.NE.AND.EX UP0, UPT, UR45, URZ, UPT, UP0 ;  /* 0x000000ff2d00728c */ /* 0x000fe2000bf05300 */
[----:B-1----:R-:W-:Y:S07]  /*6160*/  IMAD.U32 R2, RZ, RZ, UR4 ;  /* 0x00000004ff027e24 */ /* 0x002fee000f8e00ff */
[----:B------:R-:W-:Y:S05]  /*6170*/  @!P3 BRA `(.L_x_117) ;  /* 0x00000000002cb947 */ /* 0x000fea0003800000 */
[----:B------:R-:W-:Y:S01]  /*6180*/  ISETP.NE.U32.AND P1, PT, R208, RZ, PT ;  /* 0x000000ffd000720c */ /* 0x000fe20003f25070 */
[----:B------:R-:W-:Y:S03]  /*6190*/  IMAD.MOV.U32 R215, RZ, RZ, 0x1 ;  /* 0x00000001ffd77424 */ /* 0x000fe600078e00ff */
[----:B------:R-:W-:Y:S11]  /*61a0*/  ISETP.NE.AND.EX P1, PT, R209, RZ, PT, P1 ;  /* 0x000000ffd100720c */ /* 0x000ff60003f25310 */
[----:B------:R-:W-:Y:S02]  /*61b0*/  @!UPT UIADD3 URZ, UPT, UPT, URZ, URZ, URZ ;  /* 0x000000fffffff290 */ /* 0x000fe4000fffe0ff */
[----:B------:R-:W1:Y:S01]  /*61c0*/  @P1 LDC.64 R4, c[0x0][0x888] ;  /* 0x00022200ff041b82 */ /* 0x000e620000000a00 */
[----:B------:R-:W-:Y:S04]  /*61d0*/  @P1 IMAD R0, R210, UR36, RZ ;  /* 0x00000024d2001c24 */ /* 0x000fe8000f8e02ff */
[----:B-1----:R-:W-:Y:S04]  /*61e0*/  @P1 IMAD.WIDE R4, R0, 0x4, R4 ;  /* 0x0000000400041825 */ /* 0x002fe800078e0204 */
[----:B------:R-:W-:Y:S01]  /*61f0*/  HFMA2 R0, -RZ, RZ, 0, 5.9604644775390625e-08 ;  /* 0x00000001ff007431 */ /* 0x000fe200000001ff */
[----:B-----5:R1:W5:Y:S04]  /*6200*/  @P1 LDG.E R141, desc[UR46][R4.64] ;  /* 0x0000002e048d1981 */ /* 0x020368000c1e1900 */
[----:B------:R-:W-:Y:S01]  /*6210*/  @!P1 PRMT R215, R0, 0x7610, R215 ;  /* 0x0000761000d79816 */ /* 0x000fe200000000d7 */
[----:B-1----:R-:W2:Y:S06]  /*6220*/  @!P1 LDC R141, c[0x0][0x880] ;  /* 0x00022000ff8d9b82 */ /* 0x002eac0000000800 */
.L_x_117:
[----:B------:R-:W-:Y:S05]  /*6230*/  @!P2 BRA `(.L_x_118) ;  /* 0x000000000020a947 */ /* 0x000fea0003800000 */
[----:B------:R-:W-:Y:S04]  /*6240*/  ISETP.NE.U32.AND P1, PT, R204, RZ, PT ;  /* 0x000000ffcc00720c */ /* 0x000fe80003f25070 */
[----:B------:R-:W-:Y:S11]  /*6250*/  ISETP.NE.AND.EX P1, PT, R205, RZ, PT, P1 ;  /* 0x000000ffcd00720c */ /* 0x000ff60003f25310 */
[----:B------:R-:W-:Y:S02]  /*6260*/  @!UPT UIADD3 URZ, UPT, UPT, URZ, URZ, URZ ;  /* 0x000000fffffff290 */ /* 0x000fe4000fffe0ff */
[----:B------:R-:W1:Y:S01]  /*6270*/  @P1 LDC.64 R4, c[0x0][0x8a8] ;  /* 0x00022a00ff041b82 */ /* 0x000e620000000a00 */
[----:B------:R-:W-:Y:S04]  /*6280*/  @P1 IMAD R0, R206, UR36, RZ ;  /* 0x00000024ce001c24 */ /* 0x000fe8000f8e02ff */
[----:B-1----:R-:W-:Y:S05]  /*6290*/  @P1 IMAD.WIDE R4, R0, 0x4, R4 ;  /* 0x0000000400041825 */ /* 0x002fea00078e0204 */
[----:B-----5:R1:W5:Y:S02]  /*62a0*/  @P1 LDG.E R139, desc[UR46][R4.64] ;  /* 0x0000002e048b1981 */ /* 0x020364000c1e1900 */
[----:B-1----:R-:W3:Y:S02]  /*62b0*/  @!P1 LDC R139, c[0x0][0x8a0] ;  /* 0x00022800ff8b9b82 */ /* 0x002ee40000000800 */
.L_x_118:
[----:B------:R-:W-:Y:S09]  /*62c0*/  UISETP.NE.AND UP1, UPT, UR51, URZ, UPT ;  /* 0x000000ff3300728c */ /* 0x000ff2000bf25270 */
[----:B------:R-:W-:Y:S05]  /*62d0*/  BRA.U !UP1, `(.L_x_119) ;  /* 0x0000000109407547 */ /* 0x000fea000b800000 */
[----:B------:R-:W-:Y:S02]  /*62e0*/  ISETP.NE.U32.AND P4, PT, R210, RZ, PT ;  /* 0x000000ffd200720c */ /* 0x000fe40003f85070 */
[----:B------:R-:W-:Y:S02]  /*62f0*/  PLOP3.LUT P0, PT, PT, PT, PT, 0x80, 0x8 ;  /* 0x000000000008781c */ /* 0x000fe40003f0f070 */
[----:B------:R-:W-:Y:S11]  /*6300*/  ISETP.NE.AND.EX P4, PT, R211, RZ, PT, P4 ;  /* 0x000000ffd300720c */ /* 0x000ff60003f85340 */
[----:B------:R-:W-:Y:S02]  /*6310*/  @!UPT UIADD3 URZ, UPT, UPT, URZ, URZ, URZ ;  /* 0x000000fffffff290 */ /* 0x000fe4000fffe0ff */
[----:B------:R-:W-:Y:S01]  /*6320*/  @P4 LOP3.LUT P1, RZ, R215, 0xff, RZ, 0xc0, !PT ;  /* 0x000000ffd7ff4812 */ /* 0x000fe2000782c0ff */
[----:B------:R-:W1:Y:S03]  /*6330*/  @P4 LDC.64 R4, c[0x0][0x888] ;  /* 0x00022200ff044b82 */ /* 0x000e660000000a00 */
[----:B------:R-:W-:Y:S02]  /*6340*/  @P4 PLOP3.LUT P0, PT, P1, PT, PT, 0x80, 0x8 ;  /* 0x000000000008481c */ /* 0x000fe40000f0f070 */
[----:B--2--5:R-:W-:Y:S04]  /*6350*/  @P4 FSETP.NEU.AND P1, PT, R141, RZ, PT ;  /* 0x000000ff8d00420b */ /* 0x024fe80003f2d000 */
[----:B------:R-:W-:Y:S02]  /*6360*/  @P4 SEL R0, RZ, 0xffffffff, P1 ;  /* 0xffffffffff004807 */ /* 0x000fe40000800000 */
[----:B-1----:R-:W-:Y:S04]  /*6370*/  @P4 ISETP.NE.U32.AND P2, PT, R4, RZ, PT ;  /* 0x000000ff0400420c */ /* 0x002fe80003f45070 */
[----:B------:R-:W-:Y:S04]  /*6380*/  @P4 ISETP.NE.AND.EX P2, PT, R5, RZ, PT, P2 ;  /* 0x000000ff0500420c */ /* 0x000fe80003f45320 */
[----:B------:R-:W-:Y:S02]  /*6390*/  @!P0 SEL R0, RZ, 0xffffffff, P2 ;  /* 0xffffffffff008807 */ /* 0x000fe40001000000 */
[----:B------:R-:W-:Y:S02]  /*63a0*/  @!P4 FSETP.EQ.AND P0, PT, R141, RZ, PT ;  /* 0x000000ff8d00c20b */ /* 0x000fe40003f02000 */
[----:B------:R-:W-:Y:S04]  /*63b0*/  @P4 LOP3.LUT R0, R0, 0x1, RZ, 0xc0, !PT ;  /* 0x0000000100004812 */ /* 0x000fe800078ec0ff */
[----:B------:R-:W-:Y:S11]  /*63c0*/  @P4 ISETP.EQ.U32.AND P0, PT, R0, 0x1, PT ;  /* 0x000000010000480c */ /* 0x000ff60003f02070 */
[----:B------:R-:W-:Y:S02]  /*63d0*/  @!UPT UIADD3 URZ, UPT, UPT, URZ, URZ, URZ ;  /* 0x000000fffffff290 */ /* 0x000fe4000fffe0ff */
.L_x_119:
[----:B------:R-:W-:Y:S05]  /*63e0*/  BRA.U !UP0, `(.L_x_120) ;  /* 0x00000001084c7547 */ /* 0x000fea000b800000 */
[----:B------:R-:W-:Y:S01]  /*63f0*/  ISETP.LE.AND P2, PT, R227, UR41, PT ;  /* 0x00000029e3007c0c */ /* 0x000fe2000bf43270 */
[C---:B------:R-:W-:Y:S05]  /*6400*/  VIADD R0, R237.reuse, UR42 ;  /* 0x0000002aed007c36 */ /* 0x040fea0008000000 */
[----:B------:R-:W-:Y:S01]  /*6410*/  ISETP.GE.OR P2, PT, R0, UR50, P2 ;  /* 0x0000003200007c0c */ /* 0x000fe20009746670 */
[----:B------:R-:W-:Y:S11]  /*6420*/  IMAD.U32 R0, RZ, RZ, UR42 ;  /* 0x0000002aff007e24 */ /* 0x000ff6000f8e00ff */
[----:B------:R-:W-:Y:S01]  /*6430*/  @!UPT UIADD3 URZ, UPT, UPT, URZ, URZ, URZ ;  /* 0x000000fffffff290 */ /* 0x000fe2000fffe0ff */
[----:B------:R-:W-:Y:S01]  /*6440*/  @!P2 IADD3 R6, P1, PT, R237, UR42, RZ ;  /* 0x0000002aed06ac10 */ /* 0x000fe2000ff3e0ff */
[----:B------:R-:W1:Y:S01]  /*6450*/  @!P2 LDC.64 R4, c[0x0][0x8d0] ;  /* 0x00023400ff04ab82 */ /* 0x000e620000000a00 */
[----:B------:R-:W-:Y:S02]  /*6460*/  VOTEU.ALL UP0, P2 ;  /* 0x0000000000ff7886 */ /* 0x000fe40001000000 */
[----:B------:R-:W-:Y:S03]  /*6470*/  @!P2 LEA.HI.X.SX32 R7, R0, RZ, 0x1, P1 ;  /* 0x000000ff0007a211 */ /* 0x000fe600008f0eff */
[----:B------:R-:W-:Y:S06]  /*6480*/  @!UP0 USHF.R.S32.HI UR4, URZ, 0x1f, UR36 ;  /* 0x0000001fff048899 */ /* 0x000fec0008011424 */
[C---:B-1----:R-:W-:Y:S02]  /*6490*/  @!P2 IMAD R0, R4.reuse, UR4, RZ ;  /* 0x000000040400ac24 */ /* 0x042fe4000f8e02ff */
[----:B------:R-:W-:Y:S04]  /*64a0*/  @!P2 IMAD.WIDE.U32 R6, R4, UR36, R6 ;  /* 0x000000240406ac25 */ /* 0x000fe8000f8e0006 */
[----:B------:R-:W-:Y:S01]  /*64b0*/  @!P2 IMAD R0, R5, UR36, R0 ;  /* 0x000000240500ac24 */ /* 0x000fe2000f8e0200 */
[----:B------:R-:W-:Y:S04]  /*64c0*/  @!P2 IADD3 R4, P1, PT, R6, UR44, RZ ;  /* 0x0000002c0604ac10 */ /* 0x000fe8000ff3e0ff */
[--C-:B------:R-:W-:Y:S02]  /*64d0*/  @!P2 IADD3.X R5, PT, PT, R7, UR45, R0.reuse, P1, !PT ;  /* 0x0000002d0705ac10 */ /* 0x100fe40008ffe400 */
[----:B------:R-:W-:Y:S06]  /*64e0*/  PRMT R0, RZ, 0x7610, R0 ;  /* 0x00007610ff007816 */ /* 0x000fec0000000000 */
[----:B------:R-:W4:Y:S02]  /*64f0*/  @!P2 LDG.E.U8 R0, desc[UR46][R4.64] ;  /* 0x0000002e0400a981 */ /* 0x000f24000c1e1100 */
[----:B----4-:R-:W-:Y:S05]  /*6500*/  F2FP.F16.E4M3.UNPACK_B R0, R0 ;  /* 0x00000000ff00723e */ /* 0x010fea00020006ff */
[----:B------:R-:W-:Y:S07]  /*6510*/  HADD2.F32 R2, -RZ, R0.H0_H0 ;  /* 0x20000000ff027230 */ /* 0x000fee0000004100 */
.L_x_120:
[----:B------:R-:W-:Y:S01]  /*6520*/  @!P0 SHF.L.U32 R0, R231, 0x1f, RZ ;  /* 0x0000001fe7008819 */ /* 0x000fe200000006ff */
[----:B------:R-:W-:Y:S01]  /*6530*/  BSSY B1, `(.L_x_121) ;  /* 0x0000038000017945 */ /* 0x000fe20003800000 */
[C---:B------:R-:W-:Y:S01]  /*6540*/  LEA R241, R201.reuse, UR49, 0x3 ;  /* 0x00000031c9f17c11 */ /* 0x040fe2000f8e18ff */
[----:B------:R-:W-:Y:S01]  /*6550*/  IMAD R22, R201, 0x40, R202 ;  /* 0x00000040c9167824 */ /* 0x000fe200078e02ca */
[----:B------:R-:W1:Y:S01]  /*6560*/  @!P0 SYNCS.PHASECHK.TRANS64.TRYWAIT P1, [UR49+0x140], R0 ;  /* 0x00014000ff0085a7 */ /* 0x000e620008021131 */
[----:B------:R-:W-:Y:S02]  /*6570*/  SHF.L.U32 R4, R233, 0x1f, RZ ;  /* 0x0000001fe9047819 */ /* 0x000fe400000006ff */
[----:B------:R-:W-:Y:S02]  /*6580*/  CS2R R18, SRZ ;  /* 0x0000000000127805 */ /* 0x000fe4000001ff00 */
[----:B------:R-:W-:Y:S02]  /*6590*/  PLOP3.LUT P5, PT, PT, PT, PT, 0x8, 0x80 ;  /* 0x000000000080781c */ /* 0x000fe40003fae170 */
[----:B------:R-:W-:Y:S02]  /*65a0*/  CS2R R16, SRZ ;  /* 0x0000000000107805 */ /* 0x000fe4000001ff00 */
[----:B------:R-:W-:Y:S02]  /*65b0*/  CS2R R186, SRZ ;  /* 0x0000000000ba7805 */ /* 0x000fe4000001ff00 */
[----:B------:R-:W-:Y:S02]  /*65c0*/  CS2R R184, SRZ ;  /* 0x0000000000b87805 */ /* 0x000fe4000001ff00 */
[----:B------:R-:W-:Y:S02]  /*65d0*/  CS2R R30, SRZ ;  /* 0x00000000001e7805 */ /* 0x000fe4000001ff00 */
[----:B------:R-:W-:Y:S02]  /*65e0*/  CS2R R28, SRZ ;  /* 0x00000000001c7805 */ /* 0x000fe4000001ff00 */
[----:B------:R-:W-:Y:S02]  /*65f0*/  CS2R R26, SRZ ;  /* 0x00000000001a7805 */ /* 0x000fe4000001ff00 */
[----:B------:R-:W-:Y:S01]  /*6600*/  CS2R R24, SRZ ;  /* 0x0000000000187805 */ /* 0x000fe2000001ff00 */
[----:B------:R4:W2:Y:S01]  /*6610*/  SYNCS.PHASECHK.TRANS64.TRYWAIT P4, [R241+URZ+0x180], R4 ;  /* 0x00018004f10075a7 */ /* 0x0008a200080811ff */
[----:B-1----:R-:W-:Y:S01]  /*6620*/  @!P0 PLOP3.LUT P5, PT, P1, PT, PT, 0x8, 0x80 ;  /* 0x000000000080881c */ /* 0x002fe20000fae170 */
[----:B------:R-:W-:Y:S01]  /*6630*/  @!UPT UIADD3 URZ, UPT, UPT, URZ, URZ, URZ ;  /* 0x000000fffffff290 */ /* 0x000fe2000fffe0ff */
[----:B----4-:R-:W-:Y:S11]  /*6640*/  @P0 BRA `(.L_x_122) ;  /* 0x0000000000980947 */ /* 0x010ff60003800000 */
[----:B------:R-:W-:Y:S01]  /*6650*/  ISETP.NE.U32.AND P0, PT, RZ, UR38, PT ;  /* 0x00000026ff007c0c */ /* 0x000fe2000bf05070 */
[----:B------:R-:W-:Y:S01]  /*6660*/  BSSY B0, `(.L_x_123) ;  /* 0x0000016000007945 */ /* 0x000fe20003800000 */
[----:B--2--5:R-:W-:Y:S02]  /*6670*/  FSETP.NEU.AND P2, PT, R141, RZ, PT ;  /* 0x000000ff8d00720b */ /* 0x024fe40003f4d000 */
[----:B------:R-:W-:Y:S02]  /*6680*/  CS2R R26, SRZ ;  /* 0x00000000001a7805 */ /* 0x000fe4000001ff00 */
[----:B------:R-:W-:Y:S02]  /*6690*/  ISETP.NE.AND.EX P0, PT, RZ, UR39, PT, P0 ;  /* 0x00000027ff007c0c */ /* 0x000fe4000bf05300 */
[----:B------:R-:W-:Y:S02]  /*66a0*/  CS2R R24, SRZ ;  /* 0x0000000000187805 */ /* 0x000fe4000001ff00 */
[----:B------:R-:W-:Y:S02]  /*66b0*/  LOP3.LUT P1, RZ, R215, 0xff, RZ, 0xc0, !PT ;  /* 0x000000ffd7ff7812 */ /* 0x000fe4000782c0ff */
[----:B------:R-:W-:Y:S02]  /*66c0*/  CS2R R30, SRZ ;  /* 0x00000000001e7805 */ /* 0x000fe4000001ff00 */
[----:B------:R-:W-:Y:S02]  /*66d0*/  SEL R0, RZ, 0xffffffff, P2 ;  /* 0xffffffffff007807 */ /* 0x000fe40001000000 */
[----:B------:R-:W-:Y:S02]  /*66e0*/  CS2R R28, SRZ ;  /* 0x00000000001c7805 */ /* 0x000fe4000001ff00 */
[----:B------:R-:W-:Y:S02]  /*66f0*/  SEL R3, RZ, 0xffffffff, P0 ;  /* 0xffffffffff037807 */ /* 0x000fe40000000000 */
[----:B------:R-:W-:Y:S02]  /*6700*/  CS2R R186, SRZ ;  /* 0x0000000000ba7805 */ /* 0x000fe4000001ff00 */
[----:B------:R-:W-:Y:S02]  /*6710*/  CS2R R184, SRZ ;  /* 0x0000000000b87805 */ /* 0x000fe4000001ff00 */
[----:B------:R-:W-:Y:S02]  /*6720*/  CS2R R18, SRZ ;  /* 0x0000000000127805 */ /* 0x000fe4000001ff00 */
[----:B------:R-:W-:Y:S02]  /*6730*/  @P3 SEL R0, R3, R0, !P1 ;  /* 0x0000000003003207 */ /* 0x000fe40004800000 */
[----:B------:R-:W-:Y:S02]  /*6740*/  CS2R R16, SRZ ;  /* 0x0000000000107805 */ /* 0x000fe4000001ff00 */
[----:B------:R-:W-:Y:S04]  /*6750*/  LOP3.LUT R0, R0, 0x1, RZ, 0xc0, !PT ;  /* 0x0000000100007812 */ /* 0x000fe800078ec0ff */
[----:B------:R-:W-:Y:S01]  /*6760*/  ISETP.NE.U32.AND P0, PT, R0, 0x1, PT ;  /* 0x000000010000780c */ /* 0x000fe20003f05070 */
[----:B------:R-:W-:Y:S01]  /*6770*/  @!UPT UIADD3 URZ, UPT, UPT, URZ, URZ, URZ ;  /* 0x000000fffffff290 */ /* 0x000fe2000fffe0ff */
[----:B------:R-:W-:Y:S11]  /*6780*/  @!P5 BRA `(.L_x_124) ;  /* 0x00000000000cd947 */ /* 0x000ff60003800000 */
[----:B------:R-:W-:Y:S04]  /*6790*/  SHF.L.U32 R3, R231, 0x1f, RZ ;  /* 0x0000001fe7037819 */ /* 0x000fe800000006ff */
[----:B------:R-:W1:Y:S02]  /*67a0*/  SYNCS.PHASECHK.TRANS64.TRYWAIT P1, [UR49+0x140], R3 ;  /* 0x00014003ff0075a7 */ /* 0x000e640008021131 */
[----:B-1----:R-:W-:Y:S05]  /*67b0*/  @!P1 BRA `(.L_x_125) ;  /* 0x0000002400209947 */ /* 0x002fea0003800000 */
.L_x_124:
[----:B------:R-:W-:Y:S05]  /*67c0*/  BSYNC B0 ;  /* 0x0000000000007941 */ /* 0x000fea0003800000 */
.L_x_123:
[----:B------:R4:W2:Y:S01]  /*67d0*/  @P0 LDS.128 R24, [R224+UR49+0x400] ;  /* 0x00040031e0180984 */ /* 0x0008a20008000c00 */
[----:B------:R-:W-:Y:S01]  /*67e0*/  UIADD3 UR4, UPT, UPT, UR49, 0x148, URZ ;  /* 0x0000014831047890 */ /* 0x000fe2000fffe0ff */
[----:B------:R-:W-:Y:S02]  /*67f0*/  LOP3.LUT R231, R231, 0x1, RZ, 0x3c, !PT ;  /* 0x00000001e7e77812 */ /* 0x000fe400078e3cff */
[----:B------:R4:W1:Y:S01]  /*6800*/  @P0 LDS.128 R28, [R236+0x10] ;  /* 0x00001000ec1c0984 */ /* 0x0008620000000c00 */
[----:B------:R-:W-:Y:S03]  /*6810*/  UPRMT UR4, UR37, 0x654, UR4 ;  /* 0x0000065425047896 */ /* 0x000fe60008000004 */
[----:B------:R4:W1:Y:S04]  /*6820*/  @P0 LDS.128 R184, [R235+0x20] ;  /* 0x00002000ebb80984 */ /* 0x0008680000000c00 */
[----:B------:R4:W1:Y:S01]  /*6830*/  @P0 LDS.128 R16, [R234+0x30] ;  /* 0x00003000ea100984 */ /* 0x0008620000000c00 */
[----:B------:R-:W-:Y:S01]  /*6840*/  @!PT LDS RZ, [RZ] ;  /* 0x00000000fffff984 */ /* 0x000fe20000000800 */
[----:B------:R-:W-:Y:S01]  /*6850*/  @!PT LDS RZ, [RZ] ;  /* 0x00000000fffff984 */ /* 0x000fe20000000800 */
[----:B------:R-:W-:Y:S01]  /*6860*/  @!PT LDS RZ, [RZ] ;  /* 0x00000000fffff984 */ /* 0x000fe20000000800 */
[----:B------:R-:W-:Y:S01]  /*6870*/  @!PT LDS RZ, [RZ] ;  /* 0x00000000fffff984 */ /* 0x000fe20000000800 */
[----:B------:R5:W-:Y:S06]  /*6880*/  MEMBAR.ALL.CTA ;  /* 0x0000000000007992 */ /* 0x000bec0000008000 */
[----:B-----5:R-:W5:Y:S02]  /*6890*/  FENCE.VIEW.ASYNC.S ;  /* 0x00000000000073c6 */ /* 0x020f640000000000 */
[----:B-----5:R-:W-:Y:S01]  /*68a0*/  SYNCS.ARRIVE.TRANS64.RED.A1T0 RZ, [UR4], RZ ;  /* 0x000000ffffff79a7 */ /* 0x020fe20008100404 */
.L_x_122:
[----:B------:R-:W-:Y:S05]  /*68b0*/  BSYNC B1 ;  /* 0x0000000000017941 */ /* 0x000fea0003800000 */
.L_x_121:
[----:B-1----:R-:W-:Y:S04]  /*68c0*/  SHF.R.U32.HI R0, RZ, 0x15, R22 ;  /* 0x00000015ff007819 */ /* 0x002fe80000011616 */
[----:B------:R-:W-:Y:S01]  /*68d0*/  LOP3.LUT P0, RZ, R0, 0x3, R225, 0x48, !PT ;  /* 0x0000000300ff7812 */ /* 0x000fe200078048e1 */
[----:B------:R-:W-:Y:S01]  /*68e0*/  @!UPT UIADD3 URZ, UPT, UPT, URZ, URZ, URZ ;  /* 0x000000fffffff290 */ /* 0x000fe2000fffe0ff */
[----:B--2---:R-:W-:Y:S11]  /*68f0*/  @P4 BRA `(.L_x_126) ;  /* 0x0000000000084947 */ /* 0x004ff60003800000 */
[----:B------:R-:W1:Y:S02]  /*6900*/  SYNCS.PHASECHK.TRANS64.TRYWAIT P1, [R241+URZ+0x180], R4 ;  /* 0x00018004f10075a7 */ /* 0x000e6400080211ff */
[----:B-1----:R-:W-:Y:S05]  /*6910*/  @!P1 BRA `(.L_x_127) ;  /* 0x0000002000e09947 */ /* 0x002fea0003800000 */
.L_x_126:
[----:B------:R-:W-:Y:S05]  /*6920*/  @!P0 BRA `(.L_x_128) ;  /* 0x0000000000408947 */ /* 0x000fea0003800000 */
[----:B------:R-:W2:Y:S01]  /*6930*/  LDCU.64 UR8, c[0x4][0x70] ;  /* 0x01000e00ff0877ac */ /* 0x000ea20008000a00 */
[----:B------:R-:W-:Y:S01]  /*6940*/  MOV R15, 0x0 ;  /* 0x00000000000f7802 */ /* 0x000fe20000000f00 */
[----:B------:R-:W-:Y:S02]  /*6950*/  HFMA2 R12, -RZ, RZ, 0, 5.9604644775390625e-08 ;  /* 0x00000001ff0c7431 */ /* 0x000fe400000001ff */
[----:B------:R-:W-:Y:S02]  /*6960*/  IMAD.MOV.U32 R8, RZ, RZ, 0x192 ;  /* 0x00000192ff087424 */ /* 0x000fe400078e00ff */
[----:B------:R-:W-:Y:S01]  /*6970*/  IMAD.MOV.U32 R13, RZ, RZ, RZ ;  /* 0x000000ffff0d7224 */ /* 0x000fe200078e00ff */
[----:B------:R-:W3:Y:S01]  /*6980*/  LDCU.64 UR6, c[0x4][0x78] ;  /* 0x01000f00ff0677ac */ /* 0x000ee20008000a00 */
[----:B------:R-:W4:Y:S01]  /*6990*/  LDC.64 R14, c[0x4][R15] ;  /* 0x010000000f0e7b82 */ /* 0x000f220000000a00 */
[----:B------:R-:W3:Y:S01]  /*69a0*/  LDCU.64 UR4, c[0x4][0x10] ;  /* 0x01000200ff0477ac */ /* 0x000ee20008000a00 */
[----:B--2---:R-:W-:Y:S01]  /*69b0*/  MOV R5, UR9 ;  /* 0x0000000900057c02 */ /* 0x004fe20008000f00 */
[----:B-1----:R-:W-:Y:S01]  /*69c0*/  IMAD.U32 R4, RZ, RZ, UR8 ;  /* 0x00000008ff047e24 */ /* 0x002fe2000f8e00ff */
[----:B---3--:R-:W-:Y:S01]  /*69d0*/  MOV R7, UR7 ;  /* 0x0000000700077c02 */ /* 0x008fe20008000f00 */
[----:B------:R-:W-:Y:S01]  /*69e0*/  IMAD.U32 R6, RZ, RZ, UR6 ;  /* 0x00000006ff067e24 */ /* 0x000fe2000f8e00ff */
[----:B------:R-:W-:Y:S01]  /*69f0*/  MOV R11, UR5 ;  /* 0x00000005000b7c02 */ /* 0x000fe20008000f00 */
[----:B------:R-:W-:Y:S02]  /*6a00*/  IMAD.U32 R10, RZ, RZ, UR4 ;  /* 0x00000004ff0a7e24 */ /* 0x000fe4000f8e00ff */
[----:B------:R-:W-:Y:S07]  /*6a10*/  LEPC R20, `(.L_x_128) ;  /* 0x000000001014794e */ /* 0x000fee0000000000 */
[----:B----45:R-:W-:Y:S05]  /*6a20*/  CALL.ABS.NOINC R14 ;  /* 0x000000000e007343 */ /* 0x030fea0003c00000 */
.L_x_128:
[----:B------:R-:W-:Y:S01]  /*6a30*/  ISETP.NE.AND P0, PT, R239, RZ, PT ;  /* 0x000000ffef00720c */ /* 0x000fe20003f05270 */
[----:B------:R-:W-:Y:S05]  /*6a40*/  WARPSYNC.ALL ;  /* 0x0000000000007948 */ /* 0x000fea0003800000 */
[----:B------:R-:W-:Y:S01]  /*6a50*/  R2UR UR4, R22 ;  /* 0x00000000160472ca */ /* 0x000fe200000e0000 */
[----:B------:R-:W-:Y:S01]  /*6a60*/  BSSY.RECONVERGENT B0, `(.L_x_129) ;  /* 0x000011d000007945 */ /* 0x000fe20003800200 */
[----:B------:R-:W-:Y:S02]  /*6a70*/  F2FP.F16.E4M3.UNPACK_B R12, R24 ;  /* 0x00000018ff0c723e */ /* 0x000fe400020006ff */
[----:B------:R-:W-:Y:S02]  /*6a80*/  F2FP.F16.E4M3.UNPACK_B R11, R25 ;  /* 0x00000019ff0b723e */ /* 0x000fe400020006ff */
[----:B------:R-:W-:Y:S01]  /*6a90*/  F2FP.F16.E4M3.UNPACK_B R10, R26 ;  /* 0x0000001aff0a723e */ /* 0x000fe200020006ff */
[--C-:B------:R-:W-:Y:S01]  /*6aa0*/  HADD2.F32 R138, -RZ, R12.reuse.H0_H0 ;  /* 0x2000000cff8a7230 */ /* 0x100fe20000004100 */
[----:B------:R-:W-:Y:S01]  /*6ab0*/  F2FP.F16.E4M3.UNPACK_B R9, R27 ;  /* 0x0000001bff09723e */ /* 0x000fe200020006ff */
[----:B------:R-:W-:Y:S01]  /*6ac0*/  HADD2.F32 R140, -RZ, R12.H1_H1 ;  /* 0x3000000cff8c7230 */ /* 0x000fe20000004100 */
        /* <DEDUP_REMOVED lines=8> */
[----:B------:R-:W-:Y:S01]  /*6b50*/  F2FP.F16.E4M3.UNPACK_B R24, R24.H1 ;  /* 0x00000018ff18723e */ /* 0x000fe200030006ff */
[--C-:B------:R-:W-:Y:S01]  /*6b60*/  HADD2.F32 R151, -RZ, R9.reuse.H0_H0 ;  /* 0x20000009ff977230 */ /* 0x100fe20000004100 */
[----:B------:R-:W-:Y:S01]  /*6b70*/  F2FP.F16.E4M3.UNPACK_B R25, R25.H1 ;  /* 0x00000019ff19723e */ /* 0x000fe200030006ff */
        /* <DEDUP_REMOVED lines=13> */
[----:B-1----:R-:W-:Y:S01]  /*6c50*/  F2FP.F16.E4M3.UNPACK_B R4, R184 ;  /* 0x000000b8ff04723e */ /* 0x002fe200020006ff */
[--C-:B------:R-:W-:Y:S01]  /*6c60*/  HADD2.F32 R153, -RZ, R27.reuse.H0_H0 ;  /* 0x2000001bff997230 */ /* 0x100fe20000004100 */
[-C--:B------:R-:W-:Y:S01]  /*6c70*/  F2FP.F16.E4M3.UNPACK_B R189, R16.reuse ;  /* 0x00000010ffbd723e */ /* 0x080fe200020006ff */
[----:B------:R-:W-:Y:S01]  /*6c80*/  HADD2.F32 R156, -RZ, R27.H1_H1 ;  /* 0x3000001bff9c7230 */ /* 0x000fe20000004100 */
[----:B------:R-:W-:Y:S01]  /*6c90*/  F2FP.F16.E4M3.UNPACK_B R191, R16.H1 ;  /* 0x00000010ffbf723e */ /* 0x000fe200030006ff */
        /* <DEDUP_REMOVED lines=13> */
[----:B------:R-:W-:Y:S01]  /*6d70*/  IADD3 R241, PT, PT, R241, 0x1a0, RZ ;  /* 0x000001a0f1f17810 */ /* 0x000fe20007ffe0ff */
[----:B------:R-:W-:Y:S01]  /*6d80*/  HADD2.F32 R164, -RZ, R29.H1_H1 ;  /* 0x3000001dffa47230 */ /* 0x000fe20000004100 */
[----:B------:R-:W-:Y:S01]  /*6d90*/  F2FP.F16.E4M3.UNPACK_B R175, R184.H1 ;  /* 0x000000b8ffaf723e */ /* 0x000fe200030006ff */
[--C-:B------:R-:W-:Y:S01]  /*6da0*/  HADD2.F32 R163, -RZ, R6.reuse.H0_H0 ;  /* 0x20000006ffa37230 */ /* 0x100fe20000004100 */
[----:B------:R-:W-:Y:S01]  /*6db0*/  LOP3.LUT R241, R241, 0xfefffff8, RZ, 0xc0, !PT ;  /* 0xfefffff8f1f17812 */ /* 0x000fe200078ec0ff */
[----:B------:R-:W-:Y:S01]  /*6dc0*/  HADD2.F32 R166, -RZ, R6.H1_H1 ;  /* 0x30000006ffa67230 */ /* 0x000fe20000004100 */
[-C--:B------:R-:W-:Y:S01]  /*6dd0*/  F2FP.F16.E4M3.UNPACK_B R177, R185.reuse ;  /* 0x000000b9ffb1723e */ /* 0x080fe200020006ff */
[--C-:B------:R-:W-:Y:S01]  /*6de0*/  HADD2.F32 R165, -RZ, R30.reuse.H0_H0 ;  /* 0x2000001effa57230 */ /* 0x100fe20000004100 */
[----:B------:R-:W-:Y:S01]  /*6df0*/  F2FP.F16.E4M3.UNPACK_B R179, R185.H1 ;  /* 0x000000b9ffb3723e */ /* 0x000fe200030006ff */
        /* <DEDUP_REMOVED lines=8> */
[----:B------:R-:W-:Y:S02]  /*6e80*/  HADD2.F32 R172, -RZ, R31.H1_H1 ;  /* 0x3000001fffac7230 */ /* 0x000fe40000004100 */
[--C-:B------:R-:W-:Y:S02]  /*6e90*/  HADD2.F32 R171, -RZ, R4.reuse.H0_H0 ;  /* 0x20000004ffab7230 */ /* 0x100fe40000004100 */
[----:B------:R-:W-:Y:S02]  /*6ea0*/  HADD2.F32 R174, -RZ, R4.H1_H1 ;  /* 0x30000004ffae7230 */ /* 0x000fe40000004100 */
[----:B------:R-:W1:Y:S01]  /*6eb0*/  LDTM.x64 R4, tmem[UR4] ;  /* 0x00000004000479ee */ /* 0x000e620008340000 */
[----:B------:R-:W-:Y:S01]  /*6ec0*/  NOP ;  /* 0x0000000000007918 */ /* 0x000fe20000000000 */
[----:B-1----:R1:W-:Y:S01]  /*6ed0*/  SYNCS.ARRIVE.TRANS64.RED.A1T0 RZ, [R241+URZ], RZ ;  /* 0x000000fff1ff79a7 */ /* 0x0023e200081004ff */
[----:B------:R-:W-:Y:S02]  /*6ee0*/  HADD2.F32 R178, -RZ, R177.H1_H1 ;  /* 0x300000b1ffb27230 */ /* 0x000fe40000004100 */
[----:B------:R-:W-:Y:S02]  /*6ef0*/  HADD2.F32 R182, -RZ, R181.H1_H1 ;  /* 0x300000b5ffb67230 */ /* 0x000fe40000004100 */
[----:B------:R-:W-:Y:S02]  /*6f00*/  HADD2.F32 R186, -RZ, R185.H1_H1 ;  /* 0x300000b9ffba7230 */ /* 0x000fe40000004100 */
[----:B------:R-:W-:Y:S02]  /*6f10*/  HADD2.F32 R190, -RZ, R189.H1_H1 ;  /* 0x300000bdffbe7230 */ /* 0x000fe40000004100 */
[----:B------:R-:W-:Y:S02]  /*6f20*/  HADD2.F32 R194, -RZ, R193.H1_H1 ;  /* 0x300000c1ffc27230 */ /* 0x000fe40000004100 */
[--C-:B------:R-:W-:Y:S02]  /*6f30*/  HADD2.F32 R173, -RZ, R175.reuse.H0_H0 ;  /* 0x200000afffad7230 */ /* 0x100fe40000004100 */
[----:B------:R-:W-:Y:S02]  /*6f40*/  HADD2.F32 R176, -RZ, R175.H1_H1 ;  /* 0x300000afffb07230 */ /* 0x000fe40000004100 */
[----:B------:R-:W-:Y:S02]  /*6f50*/  HADD2.F32 R175, -RZ, R177.H0_H0 ;  /* 0x200000b1ffaf7230 */ /* 0x000fe40000004100 */
[--C-:B------:R-:W-:Y:S02]  /*6f60*/  HADD2.F32 R177, -RZ, R179.reuse.H0_H0 ;  /* 0x200000b3ffb17230 */ /* 0x100fe40000004100 */
[----:B------:R-:W-:Y:S02]  /*6f70*/  HADD2.F32 R180, -RZ, R179.H1_H1 ;  /* 0x300000b3ffb47230 */ /* 0x000fe40000004100 */
[----:B------:R-:W-:Y:S02]  /*6f80*/  HADD2.F32 R179, -RZ, R181.H0_H0 ;  /* 0x200000b5ffb37230 */ /* 0x000fe40000004100 */
[C-C-:B---3-5:R-:W-:Y:S01]  /*6f90*/  FFMA R0, R139.reuse, R4, R2.reuse ;  /* 0x000000048b007223 */ /* 0x168fe20000000002 */
[C-C-:B------:R-:W-:Y:S01]  /*6fa0*/  FFMA R3, R139.reuse, R5, R2.reuse ;  /* 0x000000058b037223 */ /* 0x140fe20000000002 */
[C-C-:B------:R-:W-:Y:S01]  /*6fb0*/  FFMA R68, R139.reuse, R6, R2.reuse ;  /* 0x000000068b447223 */ /* 0x140fe20000000002 */
[--C-:B------:R-:W-:Y:S02]  /*6fc0*/  HADD2.F32 R6, -RZ, R199.reuse.H1_H1 ;  /* 0x300000c7ff067230 */ /* 0x100fe40000004100 */
[C-C-:B------:R-:W-:Y:S01]  /*6fd0*/  FFMA R69, R139.reuse, R7, R2.reuse ;  /* 0x000000078b457223 */ /* 0x140fe20000000002 */
[C-C-:B------:R-:W-:Y:S01]  /*6fe0*/  FFMA R70, R139.reuse, R8, R2.reuse ;  /* 0x000000088b467223 */ /* 0x140fe20000000002 */
[C-C-:B------:R-:W-:Y:S01]  /*6ff0*/  FFMA R71, R139.reuse, R9, R2.reuse ;  /* 0x000000098b477223 */ /* 0x140fe20000000002 */
[----:B------:R-:W-:Y:S02]  /*7000*/  HADD2.F32 R7, -RZ, R199.H0_H0 ;  /* 0x200000c7ff077230 */ /* 0x000fe40000004100 */
[C-C-:B------:R-:W-:Y:S01]  /*7010*/  FFMA R72, R139.reuse, R10, R2.reuse ;  /* 0x0000000a8b487223 */ /* 0x140fe20000000002 */
        /* <DEDUP_REMOVED lines=55> */
[--C-:B------:R-:W-:Y:S01]  /*7390*/  FFMA R128, R139, R66, R2.reuse ;  /* 0x000000428b807223 */ /* 0x100fe20000000002 */
[----:B-1----:R-:W-:Y:S01]  /*73a0*/  IADD3 R241, PT, PT, R201, 0x1, RZ ;  /* 0x00000001c9f17810 */ /* 0x002fe20007ffe0ff */
[----:B------:R-:W-:Y:S01]  /*73b0*/  FFMA R2, R139, R67, R2 ;  /* 0x000000438b027223 */ /* 0x000fe20000000002 */
[C---:B------:R-:W-:Y:S01]  /*73c0*/  FFMA R0, R141.reuse, R138, R0 ;  /* 0x0000008a8d007223 */ /* 0x040fe20000000000 */
[C---:B------:R-:W-:Y:S01]  /*73d0*/  FFMA R3, R141.reuse, R140, R3 ;  /* 0x0000008c8d037223 */ /* 0x040fe20000000003 */
[C---:B------:R-:W-:Y:S01]  /*73e0*/  FFMA R68, R141.reuse, R143, R68 ;  /* 0x0000008f8d447223 */ /* 0x040fe20000000044 */
[C---:B------:R-:W-:Y:S01]  /*73f0*/  FFMA R69, R141.reuse, R142, R69 ;  /* 0x0000008e8d457223 */ /* 0x040fe20000000045 */
[C---:B------:R-:W-:Y:S01]  /*7400*/  FFMA R70, R141.reuse, R145, R70 ;  /* 0x000000918d467223 */ /* 0x040fe20000000046 */
[C---:B------:R-:W-:Y:S01]  /*7410*/  FFMA R71, R141.reuse, R144, R71 ;  /* 0x000000908d477223 */ /* 0x040fe20000000047 */
[C---:B------:R-:W-:Y:S01]  /*7420*/  FFMA R72, R141.reuse, R147, R72 ;  /* 0x000000938d487223 */ /* 0x040fe20000000048 */
[----:B------:R-:W-:Y:S01]  /*7430*/  FFMA R73, R141, R146, R73 ;  /* 0x000000928d497223 */ /* 0x000fe20000000049 */
[----:B------:R-:W-:Y:S01]  /*7440*/  F2FP.SATFINITE.RELU.E4M3.F32.PACK_AB_MERGE_C R216, R69, R68, RZ ;  /* 0x0000004445d8723e */ /* 0x000fe200048078ff */
[C---:B------:R-:W-:Y:S01]  /*7450*/  FFMA R74, R141.reuse, R148, R74 ;  /* 0x000000948d4a7223 */ /* 0x040fe2000000004a */
[C---:B------:R-:W-:Y:S01]  /*7460*/  FFMA R75, R141.reuse, R150, R75 ;  /* 0x000000968d4b7223 */ /* 0x040fe2000000004b */
[----:B------:R-:W-:Y:S01]  /*7470*/  FFMA R76, R141, R149, R76 ;  /* 0x000000958d4c7223 */ /* 0x000fe2000000004c */
[----:B------:R-:W-:Y:S01]  /*7480*/  F2FP.SATFINITE.RELU.E4M3.F32.PACK_AB_MERGE_C R217, R73, R72, RZ ;  /* 0x0000004849d9723e */ /* 0x000fe200048078ff */
[----:B------:R-:W-:Y:S01]  /*7490*/  FFMA R77, R141, R152, R77 ;  /* 0x000000988d4d7223 */ /* 0x000fe2000000004d */
[----:B------:R-:W-:Y:S01]  /*74a0*/  F2FP.SATFINITE.RELU.E4M3.F32.PACK_AB_MERGE_C R216, R3, R0, R216 ;  /* 0x0000000003d8723e */ /* 0x000fe200048078d8 */
[----:B------:R-:W-:Y:S01]  /*74b0*/  FFMA R78, R141, R151, R78 ;  /* 0x000000978d4e7223 */ /* 0x000fe2000000004e */
[----:B------:R-:W-:Y:S01]  /*74c0*/  F2FP.SATFINITE.RELU.E4M3.F32.PACK_AB_MERGE_C R217, R71, R70, R217 ;  /* 0x0000004647d9723e */ /* 0x000fe200048078d9 */
[----:B------:R-:W-:Y:S01]  /*74d0*/  FFMA R79, R141, R154, R79 ;  /* 0x0000009a8d4f7223 */ /* 0x000fe2000000004f */
[----:B------:R-:W-:Y:S01]  /*74e0*/  F2FP.SATFINITE.RELU.E4M3.F32.PACK_AB_MERGE_C R218, R77, R76, RZ ;  /* 0x0000004c4dda723e */ /* 0x000fe200048078ff */
[C---:B------:R-:W-:Y:S01]  /*74f0*/  FFMA R80, R141.reuse, R153, R80 ;  /* 0x000000998d507223 */ /* 0x040fe20000000050 */
[C---:B------:R-:W-:Y:S01]  /*7500*/  FFMA R81, R141.reuse, R156, R81 ;  /* 0x0000009c8d517223 */ /* 0x040fe20000000051 */
[----:B------:R-:W-:Y:S01]  /*7510*/  FFMA R82, R141, R155, R82 ;  /* 0x0000009b8d527223 */ /* 0x000fe20000000052 */
[----:B------:R-:W-:Y:S01]  /*7520*/  F2FP.SATFINITE.RELU.E4M3.F32.PACK_AB_MERGE_C R218, R75, R74, R218 ;  /* 0x0000004a4bda723e */ /* 0x000fe200048078da */
[C---:B------:R-:W-:Y:S01]  /*7530*/  FFMA R83, R141.reuse, R158, R83 ;  /* 0x0000009e8d537223 */ /* 0x040fe20000000053 */
[----:B------:R-:W-:Y:S01]  /*7540*/  FFMA R84, R141, R157, R84 ;  /* 0x0000009d8d547223 */ /* 0x000fe20000000054 */
[----:B------:R-:W-:Y:S01]  /*7550*/  F2FP.SATFINITE.RELU.E4M3.F32.PACK_AB_MERGE_C R219, R81, R80, RZ ;  /* 0x0000005051db723e */ /* 0x000fe200048078ff */
[C---:B------:R-:W-:Y:S01]  /*7560*/  FFMA R85, R141.reuse, R160, R85 ;  /* 0x000000a08d557223 */ /* 0x040fe20000000055 */
[C---:B------:R-:W-:Y:S01]  /*7570*/  FFMA R86, R141.reuse, R159, R86 ;  /* 0x0000009f8d567223 */ /* 0x040fe20000000056 */
        /* <DEDUP_REMOVED lines=8> */
[----:B------:R1:W-:Y:S01]  /*7600*/  STS.128 [R224+UR49+0x2400], R216 ;  /* 0x002400d8e0007988 */ /* 0x0003e20008000c31 */
        /* <DEDUP_REMOVED lines=12> */
[C---:B------:R-:W-:Y:S01]  /*76d0*/  FFMA R100, R141.reuse, R173, R100 ;  /* 0x000000ad8d647223 */ /* 0x040fe20000000064 */
[C---:B------:R-:W-:Y:S01]  /*76e0*/  FFMA R101, R141.reuse, R176, R101 ;  /* 0x000000b08d657223 */ /* 0x040fe20000000065 */
[C---:B------:R-:W-:Y:S01]  /*76f0*/  FFMA R102, R141.reuse, R175, R102 ;  /* 0x000000af8d667223 */ /* 0x040fe20000000066 */
[C---:B------:R-:W-:Y:S01]  /*7700*/  FFMA R103, R141.reuse, R178, R103 ;  /* 0x000000b28d677223 */ /* 0x040fe20000000067 */
[--C-:B------:R-:W-:Y:S02]  /*7710*/  HADD2.F32 R181, -RZ, R183.reuse.H0_H0 ;  /* 0x200000b7ffb57230 */ /* 0x100fe40000004100 */
[C---:B------:R-:W-:Y:S01]  /*7720*/  FFMA R104, R141.reuse, R177, R104 ;  /* 0x000000b18d687223 */ /* 0x040fe20000000068 */
[----:B------:R-:W-:Y:S02]  /*7730*/  HADD2.F32 R184, -RZ, R183.H1_H1 ;  /* 0x300000b7ffb87230 */ /* 0x000fe40000004100 */
[C---:B------:R-:W-:Y:S01]  /*7740*/  FFMA R105, R141.reuse, R180, R105 ;  /* 0x000000b48d697223 */ /* 0x040fe20000000069 */
[----:B------:R-:W-:Y:S02]  /*7750*/  HADD2.F32 R183, -RZ, R185.H0_H0 ;  /* 0x200000b9ffb77230 */ /* 0x000fe40000004100 */
        /* <DEDUP_REMOVED lines=19> */
[----:B------:R-:W-:Y:S01]  /*7890*/  FFMA R117, R141, R192, R117 ;  /* 0x000000c08d757223 */ /* 0x000fe20000000075 */
[--C-:B------:R-:W-:Y:S01]  /*78a0*/  HADD2.F32 R195, -RZ, R198.reuse.H0_H0 ;  /* 0x200000c6ffc37230 */ /* 0x100fe20000004100 */
[----:B------:R-:W-:Y:S01]  /*78b0*/  F2FP.SATFINITE.RELU.E4M3.F32.PACK_AB_MERGE_C R223, R97, R96, RZ ;  /* 0x0000006061df723e */ /* 0x000fe200048078ff */
[C---:B------:R-:W-:Y:S01]  /*78c0*/  FFMA R118, R141.reuse, R191, R118 ;  /* 0x000000bf8d767223 */ /* 0x040fe20000000076 */
[----:B------:R-:W-:Y:S02]  /*78d0*/  HADD2.F32 R198, -RZ, R198.H1_H1 ;  /* 0x300000c6ffc67230 */ /* 0x000fe40000004100 */
[C---:B------:R-:W-:Y:S01]  /*78e0*/  FFMA R119, R141.reuse, R194, R119 ;  /* 0x000000c28d777223 */ /* 0x040fe20000000077 */
[--C-:B------:R-:W-:Y:S02]  /*78f0*/  HADD2.F32 R5, -RZ, R200.reuse.H0_H0 ;  /* 0x200000c8ff057230 */ /* 0x100fe40000004100 */
[C---:B------:R-:W-:Y:S01]  /*7900*/  FFMA R120, R141.reuse, R193, R120 ;  /* 0x000000c18d787223 */ /* 0x040fe20000000078 */
[----:B------:R-:W-:Y:S02]  /*7910*/  HADD2.F32 R4, -RZ, R200.H1_H1 ;  /* 0x300000c8ff047230 */ /* 0x000fe40000004100 */
[----:B------:R-:W-:Y:S01]  /*7920*/  FFMA R121, R141, R196, R121 ;  /* 0x000000c48d797223 */ /* 0x000fe20000000079 */
[----:B------:R-:W-:Y:S01]  /*7930*/  F2FP.SATFINITE.RELU.E4M3.F32.PACK_AB_MERGE_C R223, R95, R94, R223 ;  /* 0x0000005e5fdf723e */ /* 0x000fe200048078df */
[C---:B------:R-:W-:Y:S01]  /*7940*/  FFMA R122, R141.reuse, R195, R122 ;  /* 0x000000c38d7a7223 */ /* 0x040fe2000000007a */
[C---:B------:R-:W-:Y:S01]  /*7950*/  FFMA R123, R141.reuse, R198, R123 ;  /* 0x000000c68d7b7223 */ /* 0x040fe2000000007b */
[--C-:B------:R-:W-:Y:S02]  /*7960*/  HADD2.F32 R9, -RZ, R197.reuse.H0_H0 ;  /* 0x200000c5ff097230 */ /* 0x100fe40000004100 */
[----:B------:R-:W-:Y:S01]  /*7970*/  FFMA R124, R141, R5, R124 ;  /* 0x000000058d7c7223 */ /* 0x000fe2000000007c */
[----:B------:R1:W-:Y:S01]  /*7980*/  STS.128 [R236+0x2010], R220 ;  /* 0x002010dcec007388 */ /* 0x0003e20000000c00 */
[----:B------:R-:W-:Y:S01]  /*7990*/  F2FP.SATFINITE.RELU.E4M3.F32.PACK_AB_MERGE_C R244, R101, R100, RZ ;  /* 0x0000006465f4723e */ /* 0x000fe200048078ff */
[----:B------:R-:W-:Y:S01]  /*79a0*/  HADD2.F32 R11, -RZ, R197.H1_H1 ;  /* 0x300000c5ff0b7230 */ /* 0x000fe20000004100 */
[----:B------:R-:W-:Y:S01]  /*79b0*/  F2FP.SATFINITE.RELU.E4M3.F32.PACK_AB_MERGE_C R245, R105, R104, RZ ;  /* 0x0000006869f5723e */ /* 0x000fe200048078ff */
[----:B------:R-:W-:Y:S01]  /*79c0*/  FFMA R125, R141, R4, R125 ;  /* 0x000000048d7d7223 */ /* 0x000fe2000000007d */
[----:B------:R-:W-:Y:S01]  /*79d0*/  F2FP.SATFINITE.RELU.E4M3.F32.PACK_AB_MERGE_C R246, R109, R108, RZ ;  /* 0x0000006c6df6723e */ /* 0x000fe200048078ff */
[----:B------:R-:W-:Y:S01]  /*79e0*/  FFMA R126, R141, R7, R126 ;  /* 0x000000078d7e7223 */ /* 0x000fe2000000007e */
[----:B------:R-:W-:Y:S01]  /*79f0*/  F2FP.SATFINITE.RELU.E4M3.F32.PACK_AB_MERGE_C R247, R113, R112, RZ ;  /* 0x0000007071f7723e */ /* 0x000fe200048078ff */
[C---:B------:R-:W-:Y:S01]  /*7a00*/  FFMA R127, R141.reuse, R6, R127 ;  /* 0x000000068d7f7223 */ /* 0x040fe2000000007f */
[C---:B------:R-:W-:Y:S01]  /*7a10*/  FFMA R128, R141.reuse, R9, R128 ;  /* 0x000000098d807223 */ /* 0x040fe20000000080 */
[----:B------:R-:W-:Y:S01]  /*7a20*/  FFMA R2, R141, R11, R2 ;  /* 0x0000000b8d027223 */ /* 0x000fe20000000002 */
[----:B------:R-:W-:Y:S02]  /*7a30*/  F2FP.SATFINITE.RELU.E4M3.F32.PACK_AB_MERGE_C R244, R99, R98, R244 ;  /* 0x0000006263f4723e */ /* 0x000fe400048078f4 */
[----:B------:R-:W-:Y:S02]  /*7a40*/  F2FP.SATFINITE.RELU.E4M3.F32.PACK_AB_MERGE_C R245, R103, R102, R245 ;  /* 0x0000006667f5723e */ /* 0x000fe400048078f5 */
[----:B------:R-:W-:Y:S02]  /*7a50*/  F2FP.SATFINITE.RELU.E4M3.F32.PACK_AB_MERGE_C R246, R107, R106, R246 ;  /* 0x0000006a6bf6723e */ /* 0x000fe400048078f6 */
[----:B------:R-:W-:Y:S02]  /*7a60*/  F2FP.SATFINITE.RELU.E4M3.F32.PACK_AB_MERGE_C R247, R111, R110, R247 ;  /* 0x0000006e6ff7723e */ /* 0x000fe400048078f7 */
[----:B------:R-:W-:Y:S02]  /*7a70*/  F2FP.SATFINITE.RELU.E4M3.F32.PACK_AB_MERGE_C R248, R117, R116, RZ ;  /* 0x0000007475f8723e */ /* 0x000fe400048078ff */
[----:B------:R-:W-:Y:S01]  /*7a80*/  F2FP.SATFINITE.RELU.E4M3.F32.PACK_AB_MERGE_C R249, R121, R120, RZ ;  /* 0x0000007879f9723e */ /* 0x000fe200048078ff */
[----:B------:R1:W-:Y:S01]  /*7a90*/  STS.128 [R235+0x2020], R244 ;  /* 0x002020f4eb007388 */ /* 0x0003e20000000c00 */
[----:B------:R-:W-:Y:S02]  /*7aa0*/  F2FP.SATFINITE.RELU.E4M3.F32.PACK_AB_MERGE_C R250, R125, R124, RZ ;  /* 0x0000007c7dfa723e */ /* 0x000fe400048078ff */
[----:B------:R-:W-:Y:S02]  /*7ab0*/  F2FP.SATFINITE.RELU.E4M3.F32.PACK_AB_MERGE_C R243, R2, R128, RZ ;  /* 0x0000008002f3723e */ /* 0x000fe400048078ff */
[----:B------:R-:W-:Y:S02]  /*7ac0*/  F2FP.SATFINITE.RELU.E4M3.F32.PACK_AB_MERGE_C R248, R115, R114, R248 ;  /* 0x0000007273f8723e */ /* 0x000fe400048078f8 */
[----:B------:R-:W-:Y:S02]  /*7ad0*/  F2FP.SATFINITE.RELU.E4M3.F32.PACK_AB_MERGE_C R249, R119, R118, R249 ;  /* 0x0000007677f9723e */ /* 0x000fe400048078f9 */
[----:B------:R-:W-:Y:S02]  /*7ae0*/  F2FP.SATFINITE.RELU.E4M3.F32.PACK_AB_MERGE_C R250, R123, R122, R250 ;  /* 0x0000007a7bfa723e */ /* 0x000fe400048078fa */
[----:B------:R-:W-:Y:S05]  /*7af0*/  F2FP.SATFINITE.RELU.E4M3.F32.PACK_AB_MERGE_C R251, R127, R126, R243 ;  /* 0x0000007e7ffb723e */ /* 0x000fea00048078f3 */
[----:B------:R1:W-:Y:S01]  /*7b00*/  STS.128 [R234+0x2030], R248 ;  /* 0x002030f8ea007388 */ /* 0x0003e20000000c00 */
[----:B------:R-:W-:Y:S01]  /*7b10*/  @!PT LDS RZ, [RZ] ;  /* 0x00000000fffff984 */ /* 0x000fe20000000800 */
[----:B------:R-:W-:Y:S01]  /*7b20*/  @!PT LDS RZ, [RZ] ;  /* 0x00000000fffff984 */ /* 0x000fe20000000800 */
[----:B------:R-:W-:Y:S01]  /*7b30*/  @!PT LDS RZ, [RZ] ;  /* 0x00000000fffff984 */ /* 0x000fe20000000800 */
[----:B------:R-:W-:Y:S01]  /*7b40*/  @!PT LDS RZ, [RZ] ;  /* 0x00000000fffff984 */ /* 0x000fe20000000800 */
[----:B------:R2:W-:Y:S07]  /*7b50*/  MEMBAR.ALL.CTA ;  /* 0x0000000000007992 */ /* 0x0005ee0000008000 */
[----:B--2---:R-:W2:Y:S02]  /*7b60*/  FENCE.VIEW.ASYNC.S ;  /* 0x00000000000073c6 */ /* 0x004ea40000000000 */
[----:B--2---:R-:W-:Y:S06]  /*7b70*/  BAR.SYNC.DEFER_BLOCKING 0x1, 0x80 ;  /* 0x0042000000007b1d */ /* 0x004fec0000010000 */
[----:B------:R-:W-:Y:S05]  /*7b80*/  @P0 BRA `(.L_x_130) ;  /* 0x0000000000280947 */ /* 0x000fea0003800000 */
[----:B------:R-:W-:Y:S02]  /*7b90*/  UIADD3 UR4, UPT, UPT, UR49, 0x2400, URZ ;  /* 0x0000240031047890 */ /* 0x000fe4000fffe0ff */
[----:B------:R-:W-:Y:S01]  /*7ba0*/  UIADD3 UR6, UP0, UPT, UR52, 0x680, URZ ;  /* 0x0000068034067890 */ /* 0x000fe2000ff1e0ff */
[----:B------:R-:W-:Y:S03]  /*7bb0*/  UMOV UR43, UR36 ;  /* 0x00000024002b7c82 */ /* 0x000fe60008000000 */
[----:B------:R-:W-:Y:S01]  /*7bc0*/  MOV R238, UR4 ;  /* 0x0000000400ee7c02 */ /* 0x000fe20008000f00 */
[----:B------:R-:W-:Y:S03]  /*7bd0*/  UIADD3.X UR7, UPT, UPT, URZ, UR53, URZ, UP0, !UPT ;  /* 0x00000035ff077290 */ /* 0x000fe600087fe4ff */
[----:B------:R-:W-:Y:S11]  /*7be0*/  R2UR UR40, R238 ;  /* 0x00000000ee2872ca */ /* 0x000ff600000e0000 */
[----:B------:R-:W-:Y:S02]  /*7bf0*/  @!UPT UIADD3 URZ, UPT, UPT, URZ, URZ, URZ ;  /* 0x000000fffffff290 */ /* 0x000fe4000fffe0ff */
[----:B------:R2:W-:Y:S01]  /*7c00*/  UTMASTG.3D [UR40], [UR6] ;  /* 0x00000028060073b5 */ /* 0x0005e20008010000 */
[----:B------:R0:W-:Y:S01]  /*7c10*/  UTMACMDFLUSH ;  /* 0x00000000000079b7 */ /* 0x0001e20000000000 */
[----:B--2---:R-:W-:Y:S04]  /*7c20*/  DEPBAR.LE SB0, 0x0 ;  /* 0x000080000000791a */ /* 0x004fe80000000000 */
.L_x_130:
[----:B------:R-:W-:Y:S05]  /*7c30*/  BSYNC.RECONVERGENT B0 ;  /* 0x0000000000007941 */ /* 0x000fea0003800200 */
.L_x_129:
[----:B------:R-:W-:Y:S01]  /*7c40*/  BAR.SYNC.DEFER_BLOCKING 0x1, 0x80 ;  /* 0x0042000000007b1d */ /* 0x000fe20000010000 */
[----:B------:R-:W-:Y:S01]  /*7c50*/  ISETP.NE.AND P2, PT, R240, RZ, PT ;  /* 0x000000fff000720c */ /* 0x000fe20003f45270 */
[----:B------:R-:W-:Y:S01]  /*7c60*/  IMAD.IADD R20, R135, 0x1, R203 ;  /* 0x0000000187147824 */ /* 0x000fe200078e02cb */
[----:B------:R-:W-:Y:S01]  /*7c70*/  ISETP.NE.AND P0, PT, R242, 0x2, PT ;  /* 0x00000002f200780c */ /* 0x000fe20003f05270 */
[----:B------:R-:W-:Y:S01]  /*7c80*/  IMAD.IADD R21, R137, 0x1, R214 ;  /* 0x0000000189157824 */ /* 0x000fe200078e02d6 */
[----:B------:R-:W-:Y:S02]  /*7c90*/  ISETP.NE.AND P1, PT, R241, 0x4, PT ;  /* 0x00000004f100780c */ /* 0x000fe40003f25270 */
[----:B------:R-:W-:Y:S02]  /*7ca0*/  SEL R3, RZ, 0x1, P0 ;  /* 0x00000001ff037807 */ /* 0x000fe40000000000 */
[----:B------:R-:W-:Y:S02]  /*7cb0*/  SEL R0, RZ, 0x1, P1 ;  /* 0x00000001ff007807 */ /* 0x000fe40000800000 */
[----:B------:R-:W-:Y:S02]  /*7cc0*/  LOP3.LUT R232, R232, R3, RZ, 0x3c, !PT ;  /* 0x00000003e8e87212 */ /* 0x000fe400078e3cff */
[----:B------:R-:W-:Y:S02]  /*7cd0*/  LOP3.LUT R233, R233, R0, RZ, 0x3c, !PT ;  /* 0x00000000e9e97212 */ /* 0x000fe400078e3cff */
[----:B------:R-:W-:Y:S02]  /*7ce0*/  @P2 R2UR UR36, R230 ;  /* 0x00000000e62422ca */ /* 0x000fe400000e0000 */
[----:B------:R-:W-:Y:S02]  /*7cf0*/  SEL R242, R242, RZ, P0 ;  /* 0x000000fff2f27207 */ /* 0x000fe40000000000 */
[----:B------:R-:W-:Y:S01]  /*7d00*/  SEL R201, R241, RZ, P1 ;  /* 0x000000fff1c97207 */ /* 0x000fe20000800000 */
[----:B------:R-:W-:Y:S10]  /*7d10*/  @P2 BRA `(.L_x_131) ;  /* 0xffffffdc00002947 */ /* 0x000ff4000383ffff */
[----:B------:R-:W-:Y:S05]  /*7d20*/  EXIT ;  /* 0x000000000000794d */ /* 0x000fea0003800000 */
.L_x_25:
[----:B--2---:R2:W4:Y:S02]  /*7d30*/  SYNCS.PHASECHK.TRANS64.TRYWAIT P0, [R3+URZ+0x1d0], R2 ;  /* 0x0001d002030075a7 */ /* 0x00452400080011ff */
[----:B----4-:R-:W-:Y:S05]  /*7d40*/  @!P0 NANOSLEEP.SYNCS 0x989680 ;  /* 0x009896800000895d */ /* 0x010fea0003900000 */
[----:B------:R-:W4:Y:S02]  /*7d50*/  @!P0 SYNCS.PHASECHK.TRANS64 P0, [R3+URZ+0x1d0], R2 ;  /* 0x0001d002030085a7 */ /* 0x000f2400080010ff */
[----:B----4-:R-:W-:Y:S05]  /*7d60*/  @!P0 BRA `(.L_x_25) ;  /* 0xfffffffc00f08947 */ /* 0x010fea000383ffff */
[----:B------:R-:W-:Y:S05]  /*7d70*/  BRA `(.L_x_132) ;  /* 0xffffff9c00087947 */ /* 0x000fea000383ffff */
.L_x_28:
[----:B-1----:R-:W-:-:S07]  /*7d80*/  MOV R2, UR33 ;  /* 0x0000002100027c02 */ /* 0x002fce0008000f00 */
.L_x_133:
[----:B-1----:R1:W2:Y:S02]  /*7d90*/  SYNCS.PHASECHK.TRANS64.TRYWAIT P0, [R2+URZ+0xa0], R5 ;  /* 0x0000a005020075a7 */ /* 0x0022a400080011ff */
[----:B--2---:R-:W-:Y:S05]  /*7da0*/  @!P0 NANOSLEEP.SYNCS 0x989680 ;  /* 0x009896800000895d */ /* 0x004fea0003900000 */
[----:B------:R-:W2:Y:S02]  /*7db0*/  @!P0 SYNCS.PHASECHK.TRANS64 P0, [R2+URZ+0xa0], R5 ;  /* 0x0000a005020085a7 */ /* 0x000ea400080010ff */
[----:B--2---:R-:W-:Y:S05]  /*7dc0*/  @!P0 BRA `(.L_x_133) ;  /* 0xfffffffc00f08947 */ /* 0x004fea000383ffff */
[----:B------:R-:W-:Y:S05]  /*7dd0*/  BRA `(.L_x_27) ;  /* 0xffffff9c00707947 */ /* 0x000fea000383ffff */
.L_x_35:
[----:B-1----:R-:W-:-:S07]  /*7de0*/  MOV R2, UR17 ;  /* 0x0000001100027c02 */ /* 0x002fce0008000f00 */
.L_x_134:
[----:B-1----:R1:W2:Y:S02]  /*7df0*/  SYNCS.PHASECHK.TRANS64.TRYWAIT P0, [R2+URZ+0xa0], R5 ;  /* 0x0000a005020075a7 */ /* 0x0022a400080011ff */
[----:B--2---:R-:W-:Y:S05]  /*7e00*/  @!P0 NANOSLEEP.SYNCS 0x989680 ;  /* 0x009896800000895d */ /* 0x004fea0003900000 */
[----:B------:R-:W2:Y:S02]  /*7e10*/  @!P0 SYNCS.PHASECHK.TRANS64 P0, [R2+URZ+0xa0], R5 ;  /* 0x0000a005020085a7 */ /* 0x000ea400080010ff */
[----:B--2---:R-:W-:Y:S05]  /*7e20*/  @!P0 BRA `(.L_x_134) ;  /* 0xfffffffc00f08947 */ /* 0x004fea000383ffff */
[----:B------:R-:W-:Y:S05]  /*7e30*/  BRA `(.L_x_34) ;  /* 0xffffffa000307947 */ /* 0x000fea000383ffff */
.L_x_40:
[----:B-1----:R1:W2:Y:S02]  /*7e40*/  SYNCS.PHASECHK.TRANS64.TRYWAIT P0, [R2+URZ+0x160], R3 ;  /* 0x00016003020075a7 */ /* 0x0022a400080011ff */
[----:B--2---:R-:W-:Y:S05]  /*7e50*/  @!P0 NANOSLEEP.SYNCS 0x989680 ;  /* 0x009896800000895d */ /* 0x004fea0003900000 */
[----:B------:R-:W2:Y:S02]  /*7e60*/  @!P0 SYNCS.PHASECHK.TRANS64 P0, [R2+URZ+0x160], R3 ;  /* 0x00016003020085a7 */ /* 0x000ea400080010ff */
[----:B--2---:R-:W-:Y:S05]  /*7e70*/  @!P0 BRA `(.L_x_40) ;  /* 0xfffffffc00f08947 */ /* 0x004fea000383ffff */
[----:B------:R-:W-:Y:S05]  /*7e80*/  BRA `(.L_x_135) ;  /* 0xffffffa000d47947 */ /* 0x000fea000383ffff */
.L_x_44:
[----:B---3--:R-:W-:-:S07]  /*7e90*/  MOV R0, UR5 ;  /* 0x0000000500007c02 */ /* 0x008fce0008000f00 */
.L_x_136:
[----:B-1----:R1:W2:Y:S02]  /*7ea0*/  SYNCS.PHASECHK.TRANS64.TRYWAIT P0, [R0+URZ], R3 ;  /* 0x00000003000075a7 */ /* 0x0022a400080011ff */
[----:B--2---:R-:W-:Y:S05]  /*7eb0*/  @!P0 NANOSLEEP.SYNCS 0x989680 ;  /* 0x009896800000895d */ /* 0x004fea0003900000 */
[----:B------:R-:W2:Y:S02]  /*7ec0*/  @!P0 SYNCS.PHASECHK.TRANS64 P0, [R0+URZ], R3 ;  /* 0x00000003000085a7 */ /* 0x000ea400080010ff */
[----:B--2---:R-:W-:Y:S05]  /*7ed0*/  @!P0 BRA `(.L_x_136) ;  /* 0xfffffffc00f08947 */ /* 0x004fea000383ffff */
[----:B------:R-:W-:Y:S05]  /*7ee0*/  BRA `(.L_x_137) ;  /* 0xffffffa800447947 */ /* 0x000fea000383ffff */
.L_x_45:
[----:B---3--:R-:W-:-:S07]  /*7ef0*/  MOV R0, UR5 ;  /* 0x0000000500007c02 */ /* 0x008fce0008000f00 */
.L_x_138:
[----:B-1----:R1:W2:Y:S02]  /*7f00*/  SYNCS.PHASECHK.TRANS64.TRYWAIT P0, [R0+URZ], R3 ;  /* 0x00000003000075a7 */ /* 0x0022a400080011ff */
[----:B--2---:R-:W-:Y:S05]  /*7f10*/  @!P0 NANOSLEEP.SYNCS 0x989680 ;  /* 0x009896800000895d */ /* 0x004fea0003900000 */
[----:B------:R-:W2:Y:S02]  /*7f20*/  @!P0 SYNCS.PHASECHK.TRANS64 P0, [R0+URZ], R3 ;  /* 0x00000003000085a7 */ /* 0x000ea400080010ff */
[----:B--2---:R-:W-:Y:S05]  /*7f30*/  @!P0 BRA `(.L_x_138) ;  /* 0xfffffffc00f08947 */ /* 0x004fea000383ffff */
[----:B------:R-:W-:Y:S05]  /*7f40*/  BRA `(.L_x_139) ;  /* 0xffffffa800507947 */ /* 0x000fea000383ffff */
.L_x_46:
[----:B---3--:R-:W-:-:S07]  /*7f50*/  MOV R0, UR5 ;  /* 0x0000000500007c02 */ /* 0x008fce0008000f00 */
.L_x_140:
[----:B-1----:R1:W2:Y:S02]  /*7f60*/  SYNCS.PHASECHK.TRANS64.TRYWAIT P0, [R0+URZ], R3 ;  /* 0x00000003000075a7 */ /* 0x0022a400080011ff */
[----:B--2---:R-:W-:Y:S05]  /*7f70*/  @!P0 NANOSLEEP.SYNCS 0x989680 ;  /* 0x009896800000895d */ /* 0x004fea0003900000 */
[----:B------:R-:W2:Y:S02]  /*7f80*/  @!P0 SYNCS.PHASECHK.TRANS64 P0, [R0+URZ], R3 ;  /* 0x00000003000085a7 */ /* 0x000ea400080010ff */
[----:B--2---:R-:W-:Y:S05]  /*7f90*/  @!P0 BRA `(.L_x_140) ;  /* 0xfffffffc00f08947 */ /* 0x004fea000383ffff */
[----:B------:R-:W-:Y:S05]  /*7fa0*/  BRA `(.L_x_141) ;  /* 0xffffffa8005c7947 */ /* 0x000fea000383ffff */
.L_x_47:
[----:B---3--:R-:W-:-:S07]  /*7fb0*/  MOV R0, UR5 ;  /* 0x0000000500007c02 */ /* 0x008fce0008000f00 */
.L_x_142:
[----:B-1----:R1:W2:Y:S02]  /*7fc0*/  SYNCS.PHASECHK.TRANS64.TRYWAIT P0, [R0+URZ], R3 ;  /* 0x00000003000075a7 */ /* 0x0022a400080011ff */
[----:B--2---:R-:W-:Y:S05]  /*7fd0*/  @!P0 NANOSLEEP.SYNCS 0x989680 ;  /* 0x009896800000895d */ /* 0x004fea0003900000 */
[----:B------:R-:W2:Y:S02]  /*7fe0*/  @!P0 SYNCS.PHASECHK.TRANS64 P0, [R0+URZ], R3 ;  /* 0x00000003000085a7 */ /* 0x000ea400080010ff */
[----:B--2---:R-:W-:Y:S05]  /*7ff0*/  @!P0 BRA `(.L_x_142) ;  /* 0xfffffffc00f08947 */ /* 0x004fea000383ffff */
[----:B------:R-:W-:Y:S05]  /*8000*/  BRA `(.L_x_143) ;  /* 0xffffffa800687947 */ /* 0x000fea000383ffff */
.L_x_48:
[----:B---3--:R-:W-:-:S07]  /*8010*/  MOV R0, UR5 ;  /* 0x0000000500007c02 */ /* 0x008fce0008000f00 */
.L_x_144:
[----:B-1----:R1:W2:Y:S02]  /*8020*/  SYNCS.PHASECHK.TRANS64.TRYWAIT P0, [R0+URZ], R3 ;  /* 0x00000003000075a7 */ /* 0x0022a400080011ff */
[----:B--2---:R-:W-:Y:S05]  /*8030*/  @!P0 NANOSLEEP.SYNCS 0x989680 ;  /* 0x009896800000895d */ /* 0x004fea0003900000 */
[----:B------:R-:W2:Y:S02]  /*8040*/  @!P0 SYNCS.PHASECHK.TRANS64 P0, [R0+URZ], R3 ;  /* 0x00000003000085a7 */ /* 0x000ea400080010ff */
[----:B--2---:R-:W-:Y:S05]  /*8050*/  @!P0 BRA `(.L_x_144) ;  /* 0xfffffffc00f08947 */ /* 0x004fea000383ffff */
[----:B------:R-:W-:Y:S05]  /*8060*/  BRA `(.L_x_145) ;  /* 0xffffffa800747947 */ /* 0x000fea000383ffff */
.L_x_49:
[----:B---3--:R-:W-:-:S07]  /*8070*/  MOV R0, UR5 ;  /* 0x0000000500007c02 */ /* 0x008fce0008000f00 */
.L_x_146:
[----:B-1----:R1:W2:Y:S02]  /*8080*/  SYNCS.PHASECHK.TRANS64.TRYWAIT P0, [R0+URZ], R3 ;  /* 0x00000003000075a7 */ /* 0x0022a400080011ff */
[----:B--2---:R-:W-:Y:S05]  /*8090*/  @!P0 NANOSLEEP.SYNCS 0x989680 ;  /* 0x009896800000895d */ /* 0x004fea0003900000 */
[----:B------:R-:W2:Y:S02]  /*80a0*/  @!P0 SYNCS.PHASECHK.TRANS64 P0, [R0+URZ], R3 ;  /* 0x00000003000085a7 */ /* 0x000ea400080010ff */
[----:B--2---:R-:W-:Y:S05]  /*80b0*/  @!P0 BRA `(.L_x_146) ;  /* 0xfffffffc00f08947 */ /* 0x004fea000383ffff */
[----:B------:R-:W-:Y:S05]  /*80c0*/  BRA `(.L_x_147) ;  /* 0xffffffa800807947 */ /* 0x000fea000383ffff */
.L_x_50:
[----:B---3--:R-:W-:-:S07]  /*80d0*/  MOV R0, UR5 ;  /* 0x0000000500007c02 */ /* 0x008fce0008000f00 */
.L_x_148:
[----:B-1----:R1:W2:Y:S02]  /*80e0*/  SYNCS.PHASECHK.TRANS64.TRYWAIT P0, [R0+URZ], R3 ;  /* 0x00000003000075a7 */ /* 0x0022a400080011ff */
[----:B--2---:R-:W-:Y:S05]  /*80f0*/  @!P0 NANOSLEEP.SYNCS 0x989680 ;  /* 0x009896800000895d */ /* 0x004fea0003900000 */
[----:B------:R-:W2:Y:S02]  /*8100*/  @!P0 SYNCS.PHASECHK.TRANS64 P0, [R0+URZ], R3 ;  /* 0x00000003000085a7 */ /* 0x000ea400080010ff */
[----:B--2---:R-:W-:Y:S05]  /*8110*/  @!P0 BRA `(.L_x_148) ;  /* 0xfffffffc00f08947 */ /* 0x004fea000383ffff */
[----:B------:R-:W-:Y:S05]  /*8120*/  BRA `(.L_x_149) ;  /* 0xffffffa8008c7947 */ /* 0x000fea000383ffff */
.L_x_51:
[----:B---3--:R-:W-:-:S07]  /*8130*/  MOV R0, UR5 ;  /* 0x0000000500007c02 */ /* 0x008fce0008000f00 */
.L_x_150:
[----:B-1----:R1:W2:Y:S02]  /*8140*/  SYNCS.PHASECHK.TRANS64.TRYWAIT P0, [R0+URZ], R3 ;  /* 0x00000003000075a7 */ /* 0x0022a400080011ff */
[----:B--2---:R-:W-:Y:S05]  /*8150*/  @!P0 NANOSLEEP.SYNCS 0x989680 ;  /* 0x009896800000895d */ /* 0x004fea0003900000 */
[----:B------:R-:W2:Y:S02]  /*8160*/  @!P0 SYNCS.PHASECHK.TRANS64 P0, [R0+URZ], R3 ;  /* 0x00000003000085a7 */ /* 0x000ea400080010ff */
[----:B--2---:R-:W-:Y:S05]  /*8170*/  @!P0 BRA `(.L_x_150) ;  /* 0xfffffffc00f08947 */ /* 0x004fea000383ffff */
[----:B------:R-:W-:Y:S05]  /*8180*/  BRA `(.L_x_151) ;  /* 0xffffffa800987947 */ /* 0x000fea000383ffff */
.L_x_52:
[----:B---3--:R-:W-:-:S07]  /*8190*/  MOV R0, UR5 ;  /* 0x0000000500007c02 */ /* 0x008fce0008000f00 */
.L_x_152:
[----:B-1----:R1:W2:Y:S02]  /*81a0*/  SYNCS.PHASECHK.TRANS64.TRYWAIT P0, [R0+URZ], R3 ;  /* 0x00000003000075a7 */ /* 0x0022a400080011ff */
[----:B--2---:R-:W-:Y:S05]  /*81b0*/  @!P0 NANOSLEEP.SYNCS 0x989680 ;  /* 0x009896800000895d */ /* 0x004fea0003900000 */
[----:B------:R-:W2:Y:S02]  /*81c0*/  @!P0 SYNCS.PHASECHK.TRANS64 P0, [R0+URZ], R3 ;  /* 0x00000003000085a7 */ /* 0x000ea400080010ff */
[----:B--2---:R-:W-:Y:S05]  /*81d0*/  @!P0 BRA `(.L_x_152) ;  /* 0xfffffffc00f08947 */ /* 0x004fea000383ffff */
[----:B------:R-:W-:Y:S05]  /*81e0*/  BRA `(.L_x_153) ;  /* 0xffffffa800a47947 */ /* 0x000fea000383ffff */
.L_x_53:
[----:B---3--:R-:W-:-:S07]  /*81f0*/  MOV R0, UR5 ;  /* 0x0000000500007c02 */ /* 0x008fce0008000f00 */
.L_x_154:
[----:B-1----:R1:W2:Y:S02]  /*8200*/  SYNCS.PHASECHK.TRANS64.TRYWAIT P0, [R0+URZ], R3 ;  /* 0x00000003000075a7 */ /* 0x0022a400080011ff */
[----:B--2---:R-:W-:Y:S05]  /*8210*/  @!P0 NANOSLEEP.SYNCS 0x989680 ;  /* 0x009896800000895d */ /* 0x004fea0003900000 */
[----:B------:R-:W2:Y:S02]  /*8220*/  @!P0 SYNCS.PHASECHK.TRANS64 P0, [R0+URZ], R3 ;  /* 0x00000003000085a7 */ /* 0x000ea400080010ff */
[----:B--2---:R-:W-:Y:S05]  /*8230*/  @!P0 BRA `(.L_x_154) ;  /* 0xfffffffc00f08947 */ /* 0x004fea000383ffff */
[----:B------:R-:W-:Y:S05]  /*8240*/  BRA `(.L_x_155) ;  /* 0xffffffa800b07947 */ /* 0x000fea000383ffff */
.L_x_54:
[----:B---3--:R-:W-:-:S07]  /*8250*/  MOV R0, UR5 ;  /* 0x0000000500007c02 */ /* 0x008fce0008000f00 */
.L_x_156:
[----:B-1----:R1:W2:Y:S02]  /*8260*/  SYNCS.PHASECHK.TRANS64.TRYWAIT P0, [R0+URZ], R3 ;  /* 0x00000003000075a7 */ /* 0x0022a400080011ff */
[----:B--2---:R-:W-:Y:S05]  /*8270*/  @!P0 NANOSLEEP.SYNCS 0x989680 ;  /* 0x009896800000895d */ /* 0x004fea0003900000 */
[----:B------:R-:W2:Y:S02]  /*8280*/  @!P0 SYNCS.PHASECHK.TRANS64 P0, [R0+URZ], R3 ;  /* 0x00000003000085a7 */ /* 0x000ea400080010ff */
[----:B--2---:R-:W-:Y:S05]  /*8290*/  @!P0 BRA `(.L_x_156) ;  /* 0xfffffffc00f08947 */ /* 0x004fea000383ffff */
[----:B------:R-:W-:Y:S05]  /*82a0*/  BRA `(.L_x_157) ;  /* 0xffffffa800bc7947 */ /* 0x000fea000383ffff */
.L_x_55:
[----:B---3--:R-:W-:-:S07]  /*82b0*/  MOV R0, UR5 ;  /* 0x0000000500007c02 */ /* 0x008fce0008000f00 */
.L_x_158:
[----:B-1----:R1:W2:Y:S02]  /*82c0*/  SYNCS.PHASECHK.TRANS64.TRYWAIT P0, [R0+URZ], R3 ;  /* 0x00000003000075a7 */ /* 0x0022a400080011ff */
[----:B--2---:R-:W-:Y:S05]  /*82d0*/  @!P0 NANOSLEEP.SYNCS 0x989680 ;  /* 0x009896800000895d */ /* 0x004fea0003900000 */
[----:B------:R-:W2:Y:S02]  /*82e0*/  @!P0 SYNCS.PHASECHK.TRANS64 P0, [R0+URZ], R3 ;  /* 0x00000003000085a7 */ /* 0x000ea400080010ff */
[----:B--2---:R-:W-:Y:S05]  /*82f0*/  @!P0 BRA `(.L_x_158) ;  /* 0xfffffffc00f08947 */ /* 0x004fea000383ffff */
[----:B------:R-:W-:Y:S05]  /*8300*/  BRA `(.L_x_159) ;  /* 0xffffffa800c87947 */ /* 0x000fea000383ffff */
.L_x_56:
[----:B---3--:R-:W-:-:S07]  /*8310*/  MOV R0, UR5 ;  /* 0x0000000500007c02 */ /* 0x008fce0008000f00 */
.L_x_160:
[----:B-1----:R1:W2:Y:S02]  /*8320*/  SYNCS.PHASECHK.TRANS64.TRYWAIT P0, [R0+URZ], R3 ;  /* 0x00000003000075a7 */ /* 0x0022a400080011ff */
[----:B--2---:R-:W-:Y:S05]  /*8330*/  @!P0 NANOSLEEP.SYNCS 0x989680 ;  /* 0x009896800000895d */ /* 0x004fea0003900000 */
[----:B------:R-:W2:Y:S02]  /*8340*/  @!P0 SYNCS.PHASECHK.TRANS64 P0, [R0+URZ], R3 ;  /* 0x00000003000085a7 */ /* 0x000ea400080010ff */
[----:B--2---:R-:W-:Y:S05]  /*8350*/  @!P0 BRA `(.L_x_160) ;  /* 0xfffffffc00f08947 */ /* 0x004fea000383ffff */
[----:B------:R-:W-:Y:S05]  /*8360*/  BRA `(.L_x_161) ;  /* 0xffffffa800d47947 */ /* 0x000fea000383ffff */
.L_x_57:
[----:B---3--:R-:W-:-:S07]  /*8370*/  MOV R0, UR5 ;  /* 0x0000000500007c02 */ /* 0x008fce0008000f00 */
.L_x_162:
[----:B-1----:R1:W2:Y:S02]  /*8380*/  SYNCS.PHASECHK.TRANS64.TRYWAIT P0, [R0+URZ], R3 ;  /* 0x00000003000075a7 */ /* 0x0022a400080011ff */
[----:B--2---:R-:W-:Y:S05]  /*8390*/  @!P0 NANOSLEEP.SYNCS 0x989680 ;  /* 0x009896800000895d */ /* 0x004fea0003900000 */
[----:B------:R-:W2:Y:S02]  /*83a0*/  @!P0 SYNCS.PHASECHK.TRANS64 P0, [R0+URZ], R3 ;  /* 0x00000003000085a7 */ /* 0x000ea400080010ff */
[----:B--2---:R-:W-:Y:S05]  /*83b0*/  @!P0 BRA `(.L_x_162) ;  /* 0xfffffffc00f08947 */ /* 0x004fea000383ffff */
[----:B------:R-:W-:Y:S05]  /*83c0*/  BRA `(.L_x_163) ;  /* 0xffffffa800e07947 */ /* 0x000fea000383ffff */
.L_x_58:
[----:B---3--:R-:W-:-:S07]  /*83d0*/  MOV R0, UR5 ;  /* 0x0000000500007c02 */ /* 0x008fce0008000f00 */
.L_x_164:
[----:B-1----:R1:W2:Y:S02]  /*83e0*/  SYNCS.PHASECHK.TRANS64.TRYWAIT P0, [R0+URZ], R3 ;  /* 0x00000003000075a7 */ /* 0x0022a400080011ff */
[----:B--2---:R-:W-:Y:S05]  /*83f0*/  @!P0 NANOSLEEP.SYNCS 0x989680 ;  /* 0x009896800000895d */ /* 0x004fea0003900000 */
[----:B------:R-:W2:Y:S02]  /*8400*/  @!P0 SYNCS.PHASECHK.TRANS64 P0, [R0+URZ], R3 ;  /* 0x00000003000085a7 */ /* 0x000ea400080010ff */
[----:B--2---:R-:W-:Y:S05]  /*8410*/  @!P0 BRA `(.L_x_164) ;  /* 0xfffffffc00f08947 */ /* 0x004fea000383ffff */
[----:B------:R-:W-:Y:S05]  /*8420*/  BRA `(.L_x_165) ;  /* 0xffffffa800ec7947 */ /* 0x000fea000383ffff */
.L_x_59:
[----:B---3--:R-:W-:-:S07]  /*8430*/  MOV R0, UR5 ;  /* 0x0000000500007c02 */ /* 0x008fce0008000f00 */
.L_x_166:
[----:B-1----:R1:W2:Y:S02]  /*8440*/  SYNCS.PHASECHK.TRANS64.TRYWAIT P0, [R0+URZ], R3 ;  /* 0x00000003000075a7 */ /* 0x0022a400080011ff */
[----:B--2---:R-:W-:Y:S05]  /*8450*/  @!P0 NANOSLEEP.SYNCS 0x989680 ;  /* 0x009896800000895d */ /* 0x004fea0003900000 */
[----:B------:R-:W2:Y:S02]  /*8460*/  @!P0 SYNCS.PHASECHK.TRANS64 P0, [R0+URZ], R3 ;  /* 0x00000003000085a7 */ /* 0x000ea400080010ff */
[----:B--2---:R-:W-:Y:S05]  /*8470*/  @!P0 BRA `(.L_x_166) ;  /* 0xfffffffc00f08947 */ /* 0x004fea000383ffff */
[----:B------:R-:W-:Y:S05]  /*8480*/  BRA `(.L_x_167) ;  /* 0xffffffa800f87947 */ /* 0x000fea000383ffff */
.L_x_60:
[----:B---3--:R-:W-:-:S07]  /*8490*/  MOV R0, UR5 ;  /* 0x0000000500007c02 */ /* 0x008fce0008000f00 */
.L_x_168:
[----:B-1----:R1:W2:Y:S02]  /*84a0*/  SYNCS.PHASECHK.TRANS64.TRYWAIT P0, [R0+URZ], R3 ;  /* 0x00000003000075a7 */ /* 0x0022a400080011ff */
[----:B--2---:R-:W-:Y:S05]  /*84b0*/  @!P0 NANOSLEEP.SYNCS 0x989680 ;  /* 0x009896800000895d */ /* 0x004fea0003900000 */
[----:B------:R-:W2:Y:S02]  /*84c0*/  @!P0 SYNCS.PHASECHK.TRANS64 P0, [R0+URZ], R3 ;  /* 0x00000003000085a7 */ /* 0x000ea400080010ff */
[----:B--2---:R-:W-:Y:S05]  /*84d0*/  @!P0 BRA `(.L_x_168) ;  /* 0xfffffffc00f08947 */ /* 0x004fea000383ffff */
[----:B------:R-:W-:Y:S05]  /*84e0*/  BRA `(.L_x_169) ;  /* 0xffffffac00047947 */ /* 0x000fea000383ffff */
.L_x_61:
[----:B---3--:R-:W-:-:S07]  /*84f0*/  MOV R0, UR5 ;  /* 0x0000000500007c02 */ /* 0x008fce0008000f00 */
.L_x_170:
[----:B-1----:R1:W2:Y:S02]  /*8500*/  SYNCS.PHASECHK.TRANS64.TRYWAIT P0, [R0+URZ], R3 ;  /* 0x00000003000075a7 */ /* 0x0022a400080011ff */
[----:B--2---:R-:W-:Y:S05]  /*8510*/  @!P0 NANOSLEEP.SYNCS 0x989680 ;  /* 0x009896800000895d */ /* 0x004fea0003900000 */
[----:B------:R-:W2:Y:S02]  /*8520*/  @!P0 SYNCS.PHASECHK.TRANS64 P0, [R0+URZ], R3 ;  /* 0x00000003000085a7 */ /* 0x000ea400080010ff */
[----:B--2---:R-:W-:Y:S05]  /*8530*/  @!P0 BRA `(.L_x_170) ;  /* 0xfffffffc00f08947 */ /* 0x004fea000383ffff */
[----:B------:R-:W-:Y:S05]  /*8540*/  BRA `(.L_x_171) ;  /* 0xffffffac00107947 */ /* 0x000fea000383ffff */
.L_x_62:
[----:B---3--:R-:W-:-:S07]  /*8550*/  MOV R0, UR5 ;  /* 0x0000000500007c02 */ /* 0x008fce0008000f00 */
.L_x_172:
[----:B-1----:R1:W2:Y:S02]  /*8560*/  SYNCS.PHASECHK.TRANS64.TRYWAIT P0, [R0+URZ], R3 ;  /* 0x00000003000075a7 */ /* 0x0022a400080011ff */
[----:B--2---:R-:W-:Y:S05]  /*8570*/  @!P0 NANOSLEEP.SYNCS 0x989680 ;  /* 0x009896800000895d */ /* 0x004fea0003900000 */
[----:B------:R-:W2:Y:S02]  /*8580*/  @!P0 SYNCS.PHASECHK.TRANS64 P0, [R0+URZ], R3 ;  /* 0x00000003000085a7 */ /* 0x000ea400080010ff */
[----:B--2---:R-:W-:Y:S05]  /*8590*/  @!P0 BRA `(.L_x_172) ;  /* 0xfffffffc00f08947 */ /* 0x004fea000383ffff */
[----:B------:R-:W-:Y:S05]  /*85a0*/  BRA `(.L_x_173) ;  /* 0xffffffac001c7947 */ /* 0x000fea000383ffff */
.L_x_65:
[----:B-1----:R1:W2:Y:S02]  /*85b0*/  SYNCS.PHASECHK.TRANS64.TRYWAIT P0, [R0+URZ+0x1c0], R5 ;  /* 0x0001c005000075a7 */ /* 0x0022a400080011ff */
[----:B--2---:R-:W-:Y:S05]  /*85c0*/  @!P0 NANOSLEEP.SYNCS 0x989680 ;  /* 0x009896800000895d */ /* 0x004fea0003900000 */
[----:B------:R-:W2:Y:S02]  /*85d0*/  @!P0 SYNCS.PHASECHK.TRANS64 P0, [R0+URZ+0x1c0], R5 ;  /* 0x0001c005000085a7 */ /* 0x000ea400080010ff */
[----:B--2---:R-:W-:Y:S05]  /*85e0*/  @!P0 BRA `(.L_x_65) ;  /* 0xfffffffc00f08947 */ /* 0x004fea000383ffff */
[----:B------:R-:W-:Y:S05]  /*85f0*/  BRA `(.L_x_174) ;  /* 0xffffffac007c7947 */ /* 0x000fea000383ffff */
.L_x_66:
[----:B------:R-:W-:-:S07]  /*8600*/  MOV R0, UR5 ;  /* 0x0000000500007c02 */ /* 0x000fce0008000f00 */
.L_x_175:
[----:B-1----:R1:W2:Y:S02]  /*8610*/  SYNCS.PHASECHK.TRANS64.TRYWAIT P0, [R0+URZ+0x170], R7 ;  /* 0x00017007000075a7 */ /* 0x0022a400080011ff */
[----:B--2---:R-:W-:Y:S05]  /*8620*/  @!P0 NANOSLEEP.SYNCS 0x989680 ;  /* 0x009896800000895d */ /* 0x004fea0003900000 */
[----:B------:R-:W2:Y:S02]  /*8630*/  @!P0 SYNCS.PHASECHK.TRANS64 P0, [R0+URZ+0x170], R7 ;  /* 0x00017007000085a7 */ /* 0x000ea400080010ff */
[----:B--2---:R-:W-:Y:S05]  /*8640*/  @!P0 BRA `(.L_x_175) ;  /* 0xfffffffc00f08947 */ /* 0x004fea000383ffff */
[----:B------:R-:W-:Y:S05]  /*8650*/  BRA `(.L_x_176) ;  /* 0xffffffac008c7947 */ /* 0x000fea000383ffff */
.L_x_67:
[----:B-1----:R1:W2:Y:S02]  /*8660*/  SYNCS.PHASECHK.TRANS64.TRYWAIT P1, [R0+URZ+0x160], R5 ;  /* 0x00016005000075a7 */ /* 0x0022a400080211ff */
[----:B--2---:R-:W-:Y:S05]  /*8670*/  @!P1 NANOSLEEP.SYNCS 0x989680 ;  /* 0x009896800000995d */ /* 0x004fea0003900000 */
[----:B------:R-:W2:Y:S02]  /*8680*/  @!P1 SYNCS.PHASECHK.TRANS64 P1, [R0+URZ+0x160], R5 ;  /* 0x00016005000095a7 */ /* 0x000ea400080210ff */
[----:B--2---:R-:W-:Y:S05]  /*8690*/  @!P1 BRA `(.L_x_67) ;  /* 0xfffffffc00f09947 */ /* 0x004fea000383ffff */
[----:B------:R-:W-:Y:S05]  /*86a0*/  BRA `(.L_x_177) ;  /* 0xffffffac00bc7947 */ /* 0x000fea000383ffff */
.L_x_70:
[----:B------:R-:W-:-:S07]  /*86b0*/  MOV R0, UR5 ;  /* 0x0000000500007c02 */ /* 0x000fce0008000f00 */
.L_x_178:
[----:B-1----:R1:W2:Y:S02]  /*86c0*/  SYNCS.PHASECHK.TRANS64.TRYWAIT P0, [R0+URZ+0x170], R3 ;  /* 0x00017003000075a7 */ /* 0x0022a400080011ff */
[----:B--2---:R-:W-:Y:S05]  /*86d0*/  @!P0 NANOSLEEP.SYNCS 0x989680 ;  /* 0x009896800000895d */ /* 0x004fea0003900000 */
[----:B------:R-:W2:Y:S02]  /*86e0*/  @!P0 SYNCS.PHASECHK.TRANS64 P0, [R0+URZ+0x170], R3 ;  /* 0x00017003000085a7 */ /* 0x000ea400080010ff */
[----:B--2---:R-:W-:Y:S05]  /*86f0*/  @!P0 BRA `(.L_x_178) ;  /* 0xfffffffc00f08947 */ /* 0x004fea000383ffff */
[----:B------:R-:W-:Y:S05]  /*8700*/  BRA `(.L_x_69) ;  /* 0xffffffb000107947 */ /* 0x000fea000383ffff */
.L_x_79:
[----:B-1----:R-:W-:-:S04]  /*8710*/  MOV R0, UR6 ;  /* 0x0000000600007c02 */ /* 0x002fc80008000f00 */
[----:B------:R1:W2:Y:S03]  /*8720*/  SYNCS.PHASECHK.TRANS64.TRYWAIT P0, [R0+URZ+0x8], R5 ;  /* 0x00000805000075a7 */ /* 0x0002a600080011ff */
[----:B--2---:R-:W-:Y:S05]  /*8730*/  @!P0 NANOSLEEP.SYNCS 0x989680 ;  /* 0x009896800000895d */ /* 0x004fea0003900000 */
[----:B------:R-:W2:Y:S02]  /*8740*/  @!P0 SYNCS.PHASECHK.TRANS64 P0, [R0+URZ+0x8], R5 ;  /* 0x00000805000085a7 */ /* 0x000ea400080010ff */
[----:B--2---:R-:W-:Y:S05]  /*8750*/  @!P0 BRA `(.L_x_79) ;  /* 0xfffffffc00ec8947 */ /* 0x004fea000383ffff */
[----:B------:R-:W-:Y:S05]  /*8760*/  BRA `(.L_x_78) ;  /* 0xffffffb000c47947 */ /* 0x000fea000383ffff */
.L_x_81:
[----:B------:R-:W-:Y:S01]  /*8770*/  BSSY B0, `(.L_x_179) ;  /* 0x0000006000007945 */ /* 0x000fe20003800000 */
[----:B------:R-:W-:-:S07]  /*8780*/  MOV R15, 0xffffffff ;  /* 0xffffffff000f7802 */ /* 0x000fce0000000f00 */
[----:B-1---5:R-:W-:Y:S05]  /*8790*/  WARPSYNC.COLLECTIVE R15, `(.L_x_180) ;  /* 0x000000000f0c7348 */ /* 0x022fea0003c00000 */
[----:B------:R-:W-:Y:S02]  /*87a0*/  ELECT P6, UR79, PT ;  /* 0x00000000004f782f */ /* 0x000fe400038c0000 */
[----:B------:R-:W-:Y:S01]  /*87b0*/  MOV R14, UR79 ;  /* 0x0000004f000e7c02 */ /* 0x000fe20008000f00 */
[----:B-1---5:R-:W-:Y:S10]  /*87c0*/  ENDCOLLECTIVE ;  /* 0x000000000000791b */ /* 0x022ff40003800000 */
.L_x_180:
[----:B------:R-:W-:Y:S05]  /*87d0*/  BSYNC B0 ;  /* 0x0000000000007941 */ /* 0x000fea0003800000 */
.L_x_179:
[----:B------:R-:W-:Y:S05]  /*87e0*/  BRA `(.L_x_181) ;  /* 0xffffffb000f47947 */ /* 0x000fea000383ffff */
.L_x_83:
[----:B-1----:R-:W-:-:S04]  /*87f0*/  MOV R0, UR6 ;  /* 0x0000000600007c02 */ /* 0x002fc80008000f00 */
[----:B------:R1:W2:Y:S03]  /*8800*/  SYNCS.PHASECHK.TRANS64.TRYWAIT P0, [R0+URZ+0x8], R3 ;  /* 0x00000803000075a7 */ /* 0x0002a600080011ff */
[----:B--2---:R-:W-:Y:S05]  /*8810*/  @!P0 NANOSLEEP.SYNCS 0x989680 ;  /* 0x009896800000895d */ /* 0x004fea0003900000 */
[----:B------:R-:W2:Y:S02]  /*8820*/  @!P0 SYNCS.PHASECHK.TRANS64 P0, [R0+URZ+0x8], R3 ;  /* 0x00000803000085a7 */ /* 0x000ea400080010ff */
[----:B--2---:R-:W-:Y:S05]  /*8830*/  @!P0 BRA `(.L_x_83) ;  /* 0xfffffffc00ec8947 */ /* 0x004fea000383ffff */
[----:B------:R-:W-:Y:S05]  /*8840*/  BRA `(.L_x_82) ;  /* 0xffffffb000f87947 */ /* 0x000fea000383ffff */
.L_x_84:
[----:B-1----:R1:W2:Y:S02]  /*8850*/  SYNCS.PHASECHK.TRANS64.TRYWAIT P0, [R0+URZ+0x160], R5 ;  /* 0x00016005000075a7 */ /* 0x0022a400080011ff */
[----:B--2---:R-:W-:Y:S05]  /*8860*/  @!P0 NANOSLEEP.SYNCS 0x989680 ;  /* 0x009896800000895d */ /* 0x004fea0003900000 */
[----:B------:R-:W2:Y:S02]  /*8870*/  @!P0 SYNCS.PHASECHK.TRANS64 P0, [R0+URZ+0x160], R5 ;  /* 0x00016005000085a7 */ /* 0x000ea400080010ff */
[----:B--2---:R-:W-:Y:S05]  /*8880*/  @!P0 BRA `(.L_x_84) ;  /* 0xfffffffc00f08947 */ /* 0x004fea000383ffff */
[----:B------:R-:W-:Y:S05]  /*8890*/  BRA `(.L_x_182) ;  /* 0xffffffb400d47947 */ /* 0x000fea000383ffff */
.L_x_86:
[----:B------:R-:W-:-:S07]  /*88a0*/  MOV R0, UR10 ;  /* 0x0000000a00007c02 */ /* 0x000fce0008000f00 */
.L_x_183:
[----:B-1----:R1:W2:Y:S02]  /*88b0*/  SYNCS.PHASECHK.TRANS64.TRYWAIT P0, [R0+URZ+0x1a0], R5 ;  /* 0x0001a005000075a7 */ /* 0x0022a400080011ff */
[----:B--2---:R-:W-:Y:S05]  /*88c0*/  @!P0 NANOSLEEP.SYNCS 0x989680 ;  /* 0x009896800000895d */ /* 0x004fea0003900000 */
[----:B------:R-:W2:Y:S02]  /*88d0*/  @!P0 SYNCS.PHASECHK.TRANS64 P0, [R0+URZ+0x1a0], R5 ;  /* 0x0001a005000085a7 */ /* 0x000ea400080010ff */
[----:B--2---:R-:W-:Y:S05]  /*88e0*/  @!P0 BRA `(.L_x_183) ;  /* 0xfffffffc00f08947 */ /* 0x004fea000383ffff */
[----:B------:R-:W-:Y:S05]  /*88f0*/  BRA `(.L_x_184) ;  /* 0xffffffb800207947 */ /* 0x000fea000383ffff */
.L_x_89:
[----:B------:R-:W-:Y:S07]  /*8900*/  MOV R0, UR9 ;  /* 0x0000000900007c02 */ /* 0x000fee0008000f00 */
.L_x_185:
[----:B-1----:R1:W2:Y:S02]  /*8910*/  SYNCS.PHASECHK.TRANS64.TRYWAIT P0, [R0+URZ], R5 ;  /* 0x00000005000075a7 */ /* 0x0022a400080011ff */
[----:B--2---:R-:W-:Y:S05]  /*8920*/  @!P0 NANOSLEEP.SYNCS 0x989680 ;  /* 0x009896800000895d */ /* 0x004fea0003900000 */
[----:B------:R-:W2:Y:S02]  /*8930*/  @!P0 SYNCS.PHASECHK.TRANS64 P0, [R0+URZ], R5 ;  /* 0x00000005000085a7 */ /* 0x000ea400080010ff */
[----:B--2---:R-:W-:Y:S05]  /*8940*/  @!P0 BRA `(.L_x_185) ;  /* 0xfffffffc00f08947 */ /* 0x004fea000383ffff */
[----:B------:R-:W-:Y:S05]  /*8950*/  BRA `(.L_x_88) ;  /* 0xffffffb800347947 */ /* 0x000fea000383ffff */
.L_x_93:
[----:B-1----:R-:W-:-:S07]  /*8960*/  MOV R0, UR7 ;  /* 0x0000000700007c02 */ /* 0x002fce0008000f00 */
.L_x_186:
[----:B-1----:R1:W2:Y:S02]  /*8970*/  SYNCS.PHASECHK.TRANS64.TRYWAIT P0, [R0+URZ], R3 ;  /* 0x00000003000075a7 */ /* 0x0022a400080011ff */
[----:B--2---:R-:W-:Y:S05]  /*8980*/  @!P0 NANOSLEEP.SYNCS 0x989680 ;  /* 0x009896800000895d */ /* 0x004fea0003900000 */
[----:B------:R-:W2:Y:S02]  /*8990*/  @!P0 SYNCS.PHASECHK.TRANS64 P0, [R0+URZ], R3 ;  /* 0x00000003000085a7 */ /* 0x000ea400080010ff */
[----:B--2---:R-:W-:Y:S05]  /*89a0*/  @!P0 BRA `(.L_x_186) ;  /* 0xfffffffc00f08947 */ /* 0x004fea000383ffff */
[----:B------:R-:W-:Y:S05]  /*89b0*/  BRA `(.L_x_187) ;  /* 0xffffffbc00007947 */ /* 0x000fea000383ffff */
.L_x_94:
[----:B------:R-:W-:-:S07]  /*89c0*/  MOV R0, UR7 ;  /* 0x0000000700007c02 */ /* 0x000fce0008000f00 */
.L_x_188:
[----:B-1----:R1:W2:Y:S02]  /*89d0*/  SYNCS.PHASECHK.TRANS64.TRYWAIT P0, [R0+URZ], R3 ;  /* 0x00000003000075a7 */ /* 0x0022a400080011ff */
[----:B--2---:R-:W-:Y:S05]  /*89e0*/  @!P0 NANOSLEEP.SYNCS 0x989680 ;  /* 0x009896800000895d */ /* 0x004fea0003900000 */
[----:B------:R-:W2:Y:S02]  /*89f0*/  @!P0 SYNCS.PHASECHK.TRANS64 P0, [R0+URZ], R3 ;  /* 0x00000003000085a7 */ /* 0x000ea400080010ff */
[----:B--2---:R-:W-:Y:S05]  /*8a00*/  @!P0 BRA `(.L_x_188) ;  /* 0xfffffffc00f08947 */ /* 0x004fea000383ffff */
[----:B------:R-:W-:Y:S05]  /*8a10*/  BRA `(.L_x_189) ;  /* 0xffffffbc000c7947 */ /* 0x000fea000383ffff */
.L_x_95:
[----:B------:R-:W-:-:S07]  /*8a20*/  MOV R0, UR7 ;  /* 0x0000000700007c02 */ /* 0x000fce0008000f00 */
.L_x_190:
[----:B-1----:R1:W2:Y:S02]  /*8a30*/  SYNCS.PHASECHK.TRANS64.TRYWAIT P0, [R0+URZ], R3 ;  /* 0x00000003000075a7 */ /* 0x0022a400080011ff */
[----:B--2---:R-:W-:Y:S05]  /*8a40*/  @!P0 NANOSLEEP.SYNCS 0x989680 ;  /* 0x009896800000895d */ /* 0x004fea0003900000 */
[----:B------:R-:W2:Y:S02]  /*8a50*/  @!P0 SYNCS.PHASECHK.TRANS64 P0, [R0+URZ], R3 ;  /* 0x00000003000085a7 */ /* 0x000ea400080010ff */
[----:B--2---:R-:W-:Y:S05]  /*8a60*/  @!P0 BRA `(.L_x_190) ;  /* 0xfffffffc00f08947 */ /* 0x004fea000383ffff */
[----:B------:R-:W-:Y:S05]  /*8a70*/  BRA `(.L_x_191) ;  /* 0xffffffbc00187947 */ /* 0x000fea000383ffff */
.L_x_98:
[----:B------:R-:W-:-:S07]  /*8a80*/  MOV R0, UR8 ;  /* 0x0000000800007c02 */ /* 0x000fce0008000f00 */
.L_x_192:
[----:B-1----:R1:W2:Y:S02]  /*8a90*/  SYNCS.PHASECHK.TRANS64.TRYWAIT P1, [R0+URZ+0x1e0], R3 ;  /* 0x0001e003000075a7 */ /* 0x0022a400080211ff */
[----:B--2---:R-:W-:Y:S05]  /*8aa0*/  @!P1 NANOSLEEP.SYNCS 0x989680 ;  /* 0x009896800000995d */ /* 0x004fea0003900000 */
[----:B------:R-:W2:Y:S02]  /*8ab0*/  @!P1 SYNCS.PHASECHK.TRANS64 P1, [R0+URZ+0x1e0], R3 ;  /* 0x0001e003000095a7 */ /* 0x000ea400080210ff */
[----:B--2---:R-:W-:Y:S05]  /*8ac0*/  @!P1 BRA `(.L_x_192) ;  /* 0xfffffffc00f09947 */ /* 0x004fea000383ffff */
[----:B------:R-:W-:Y:S05]  /*8ad0*/  BRA `(.L_x_193) ;  /* 0xffffffbc00647947 */ /* 0x000fea000383ffff */
.L_x_103:
[----:B--2---:R2:W4:Y:S02]  /*8ae0*/  SYNCS.PHASECHK.TRANS64.TRYWAIT P0, [R0+URZ+0x160], R3 ;  /* 0x00016003000075a7 */ /* 0x00452400080011ff */
[----:B----4-:R-:W-:Y:S05]  /*8af0*/  @!P0 NANOSLEEP.SYNCS 0x989680 ;  /* 0x009896800000895d */ /* 0x010fea0003900000 */
[----:B------:R-:W4:Y:S02]  /*8b00*/  @!P0 SYNCS.PHASECHK.TRANS64 P0, [R0+URZ+0x160], R3 ;  /* 0x00016003000085a7 */ /* 0x000f2400080010ff */
[----:B----4-:R-:W-:Y:S05]  /*8b10*/  @!P0 BRA `(.L_x_103) ;  /* 0xfffffffc00f08947 */ /* 0x010fea000383ffff */
[----:B------:R-:W-:Y:S05]  /*8b20*/  BRA `(.L_x_194) ;  /* 0xffffffc000687947 */ /* 0x000fea000383ffff */
.L_x_106:
[----:B------:R-:W-:Y:S07]  /*8b30*/  MOV R0, UR6 ;  /* 0x0000000600007c02 */ /* 0x000fee0008000f00 */
.L_x_195:
[----:B--2---:R2:W4:Y:S02]  /*8b40*/  SYNCS.PHASECHK.TRANS64.TRYWAIT P0, [R0+URZ+0x158], R3 ;  /* 0x00015803000075a7 */ /* 0x00452400080011ff */
[----:B----4-:R-:W-:Y:S05]  /*8b50*/  @!P0 NANOSLEEP.SYNCS 0x989680 ;  /* 0x009896800000895d */ /* 0x010fea0003900000 */
[----:B------:R-:W4:Y:S02]  /*8b60*/  @!P0 SYNCS.PHASECHK.TRANS64 P0, [R0+URZ+0x158], R3 ;  /* 0x00015803000085a7 */ /* 0x000f2400080010ff */
[----:B----4-:R-:W-:Y:S05]  /*8b70*/  @!P0 BRA `(.L_x_195) ;  /* 0xfffffffc00f08947 */ /* 0x010fea000383ffff */
[----:B------:R-:W-:Y:S05]  /*8b80*/  BRA `(.L_x_105) ;  /* 0xffffffc400547947 */ /* 0x000fea000383ffff */
.L_x_109:
[----:B------:R-:W-:Y:S07]  /*8b90*/  MOV R3, UR6 ;  /* 0x0000000600037c02 */ /* 0x000fee0008000f00 */
.L_x_196:
[----:B-1----:R1:W2:Y:S02]  /*8ba0*/  SYNCS.PHASECHK.TRANS64.TRYWAIT P2, [R3+URZ+0x148], R28 ;  /* 0x0001481c030075a7 */ /* 0x0022a400080411ff */
[----:B--2---:R-:W-:Y:S05]  /*8bb0*/  @!P2 NANOSLEEP.SYNCS 0x989680 ;  /* 0x009896800000a95d */ /* 0x004fea0003900000 */
[----:B------:R-:W2:Y:S02]  /*8bc0*/  @!P2 SYNCS.PHASECHK.TRANS64 P2, [R3+URZ+0x148], R28 ;  /* 0x0001481c0300a5a7 */ /* 0x000ea400080410ff */
[----:B--2---:R-:W-:Y:S05]  /*8bd0*/  @!P2 BRA `(.L_x_196) ;  /* 0xfffffffc00f0a947 */ /* 0x004fea000383ffff */
[----:B------:R-:W-:Y:S05]  /*8be0*/  BRA `(.L_x_197) ;  /* 0xffffffc400e87947 */ /* 0x000fea000383ffff */
.L_x_112:
[----:B--2---:R2:W4:Y:S02]  /*8bf0*/  SYNCS.PHASECHK.TRANS64.TRYWAIT P0, [R0+URZ+0x160], R3 ;  /* 0x00016003000075a7 */ /* 0x00452400080011ff */
[----:B----4-:R-:W-:Y:S05]  /*8c00*/  @!P0 NANOSLEEP.SYNCS 0x989680 ;  /* 0x009896800000895d */ /* 0x010fea0003900000 */
[----:B------:R-:W4:Y:S02]  /*8c10*/  @!P0 SYNCS.PHASECHK.TRANS64 P0, [R0+URZ+0x160], R3 ;  /* 0x00016003000085a7 */ /* 0x000f2400080010ff */
[----:B----4-:R-:W-:Y:S05]  /*8c20*/  @!P0 BRA `(.L_x_112) ;  /* 0xfffffffc00f08947 */ /* 0x010fea000383ffff */
[----:B------:R-:W-:Y:S05]  /*8c30*/  BRA `(.L_x_198) ;  /* 0xffffffcc004c7947 */ /* 0x000fea000383ffff */
.L_x_125:
[----:B-1----:R-:W-:Y:S04]  /*8c40*/  MOV R0, UR49 ;  /* 0x0000003100007c02 */ /* 0x002fe80008000f00 */
[----:B------:R1:W2:Y:S03]  /*8c50*/  SYNCS.PHASECHK.TRANS64.TRYWAIT P1, [R0+URZ+0x140], R3 ;  /* 0x00014003000075a7 */ /* 0x0002a600080211ff */
[----:B--2---:R-:W-:Y:S05]  /*8c60*/  @!P1 NANOSLEEP.SYNCS 0x989680 ;  /* 0x009896800000995d */ /* 0x004fea0003900000 */
[----:B------:R-:W2:Y:S02]  /*8c70*/  @!P1 SYNCS.PHASECHK.TRANS64 P1, [R0+URZ+0x140], R3 ;  /* 0x00014003000095a7 */ /* 0x000ea400080210ff */
[----:B--2---:R-:W-:Y:S05]  /*8c80*/  @!P1 BRA `(.L_x_125) ;  /* 0xfffffffc00ec9947 */ /* 0x004fea000383ffff */
[----:B------:R-:W-:Y:S05]  /*8c90*/  BRA `(.L_x_124) ;  /* 0xffffffd800c87947 */ /* 0x000fea000383ffff */
.L_x_127:
[----:B-1----:R1:W2:Y:S02]  /*8ca0*/  SYNCS.PHASECHK.TRANS64.TRYWAIT P1, [R241+URZ+0x180], R4 ;  /* 0x00018004f10075a7 */ /* 0x0022a400080211ff */
[----:B--2---:R-:W-:Y:S05]  /*8cb0*/  @!P1 NANOSLEEP.SYNCS 0x989680 ;  /* 0x009896800000995d */ /* 0x004fea0003900000 */
[----:B------:R-:W2:Y:S02]  /*8cc0*/  @!P1 SYNCS.PHASECHK.TRANS64 P1, [R241+URZ+0x180], R4 ;  /* 0x00018004f10095a7 */ /* 0x000ea400080210ff */
[----:B--2---:R-:W-:Y:S05]  /*8cd0*/  @!P1 BRA `(.L_x_127) ;  /* 0xfffffffc00f09947 */ /* 0x004fea000383ffff */
[----:B------:R-:W-:Y:S05]  /*8ce0*/  BRA `(.L_x_126) ;  /* 0xffffffdc000c7947 */ /* 0x000fea000383ffff */
        .weak           $__internal_0_$__cuda_sm10x_tcgen05_guardrail_trap_col_being_dealloced_not_returned_by_alloc
        .type           $__internal_0_$__cuda_sm10x_tcgen05_guardrail_trap_col_being_dealloced_not_returned_by_alloc,@function
        .size           $__internal_0_$__cuda_sm10x_tcgen05_guardrail_trap_col_being_dealloced_not_returned_by_alloc,($__internal_1_$__cuda_sm10x_tcgen05_guardrail_trap_phase_invalid_during_alloc - $__internal_0_$__cuda_sm10x_tcgen05_guardrail_trap_col_being_dealloced_not_returned_by_alloc)
$__internal_0_$__cuda_sm10x_tcgen05_guardrail_trap_col_being_dealloced_not_returned_by_alloc:
[----:B------:R-:W-:Y:S05]  /*8cf0*/  BPT.TRAP 0x1 ;  /* 0x000000040000795c */ /* 0x000fea0000300000 */
[----:B------:R-:W-:-:S04]  /*8d00*/  HFMA2 R3, -RZ, RZ, 0, 0 ;  /* 0x00000000ff037431 */ /* 0x000fc800000001ff */
[----:B------:R-:W-:Y:S05]  /*8d10*/  RET.REL.NODEC R2 `(_ZN7cutlass13device_kernelINS_4gemm6kernel13GemmUniversalIN4cute5tupleIJiiiiEEENS1_10collective13CollectiveMmaINS1_35MainloopSm100TmaUmmaWarpSpecializedILi20ELi2ELi4ENS5_IJNS4_1CILi2EEENSA_ILi1EEESC_EEEEENS5_IJNSA_ILi256EEENSA_ILi64EEESG_EEENS_12float_e4m3_tENS5_IJlSC_lEEESI_SJ_NS4_8TiledMMAINS4_8MMA_AtomIJNS4_10MMA_TraitsINS4_25SM100_MMA_F8F6F4_2x1SM_SSEJSI_SI_fSF_SG_NS4_17integral_constantINS4_4UMMA5MajorELSQ_0EEESR_NSO_INSP_7ScaleInELSS_0EEEST_EEEEEENS4_6LayoutINS5_IJSC_SC_SC_EEENS5_IJNSA_ILi0EEESY_SY_EEEEENS5_IJNS4_10UnderscoreES11_S11_EEEEENS4_18SM100_TMA_2SM_LOADENS4_14ComposedLayoutINS4_7SwizzleILi2ELi4ELi3EEENS4_18smem_ptr_flag_bitsILi8EEENSW_INS5_IJNSA_ILi8EEESG_EEENS5_IJSG_SC_EEEEEEEvNS4_8identityES14_S1E_vS1F_EENS_8epilogue10collective18CollectiveEpilogueINS1H_23Sm100TmaWarpSpecializedILi1ELi1ELi64ELb0ELb0EEEJNS5_IJNSA_ILi128EEESG_SG_EEENS5_IJNSW_IS1M_SC_EENSW_ISG_SC_EEEEESI_SJ_SI_SJ_NS1H_6fusion15FusionCallbacksIS1L_NS1R_23LinCombPerRowBiasEltActINS1H_6thread4ReLuESI_fSI_SI_fLi16ELNS_15FloatRoundStyleE2EEES1N_S1Q_JEEENS4_5SM1004TMEM4LOAD26SM100_TMEM_LOAD_32dp32b64xENS4_13SM90_TMA_LOADES1E_NS4_39AutoVectorizingCopyWithAssumedAlignmentILi128EEENS4_14SM90_TMA_STOREES1E_S25_S25_EEEvvEEEEvNT_6ParamsE) ;  /* 0xffffff7002b87950 */ /* 0x000fea0003c3ffff */
        .weak           $__internal_1_$__cuda_sm10x_tcgen05_guardrail_trap_phase_invalid_during_alloc
        .type           $__internal_1_$__cuda_sm10x_tcgen05_guardrail_trap_phase_invalid_during_alloc,@function
        .size           $__internal_1_$__cuda_sm10x_tcgen05_guardrail_trap_phase_invalid_during_alloc,($__internal_2_$__cuda_sm10x_tcgen05_guardrail_trap_unallocated_columns_being_dealloced - $__internal_1_$__cuda_sm10x_tcgen05_guardrail_trap_phase_invalid_during_alloc)
$__internal_1_$__cuda_sm10x_tcgen05_guardrail_trap_phase_invalid_during_alloc:
[----:B------:R-:W-:Y:S05]  /*8d20*/  BPT.TRAP 0x1 ;  /* 0x000000040000795c */ /* 0x000fea0000300000 */
[----:B------:R-:W-:-:S04]  /*8d30*/  MOV R3, 0x0 ;  /* 0x0000000000037802 */ /* 0x000fc80000000f00 */
[----:B------:R-:W-:Y:S05]  /*8d40*/  RET.REL.NODEC R2 `(_ZN7cutlass13device_kernelINS_4gemm6kernel13GemmUniversalIN4cute5tupleIJiiiiEEENS1_10collective13CollectiveMmaINS1_35MainloopSm100TmaUmmaWarpSpecializedILi20ELi2ELi4ENS5_IJNS4_1CILi2EEENSA_ILi1EEESC_EEEEENS5_IJNSA_ILi256EEENSA_ILi64EEESG_EEENS_12float_e4m3_tENS5_IJlSC_lEEESI_SJ_NS4_8TiledMMAINS4_8MMA_AtomIJNS4_10MMA_TraitsINS4_25SM100_MMA_F8F6F4_2x1SM_SSEJSI_SI_fSF_SG_NS4_17integral_constantINS4_4UMMA5MajorELSQ_0EEESR_NSO_INSP_7ScaleInELSS_0EEEST_EEEEEENS4_6LayoutINS5_IJSC_SC_SC_EEENS5_IJNSA_ILi0EEESY_SY_EEEEENS5_IJNS4_10UnderscoreES11_S11_EEEEENS4_18SM100_TMA_2SM_LOADENS4_14ComposedLayoutINS4_7SwizzleILi2ELi4ELi3EEENS4_18smem_ptr_flag_bitsILi8EEENSW_INS5_IJNSA_ILi8EEESG_EEENS5_IJSG_SC_EEEEEEEvNS4_8identityES14_S1E_vS1F_EENS_8epilogue10collective18CollectiveEpilogueINS1H_23Sm100TmaWarpSpecializedILi1ELi1ELi64ELb0ELb0EEEJNS5_IJNSA_ILi128EEESG_SG_EEENS5_IJNSW_IS1M_SC_EENSW_ISG_SC_EEEEESI_SJ_SI_SJ_NS1H_6fusion15FusionCallbacksIS1L_NS1R_23LinCombPerRowBiasEltActINS1H_6thread4ReLuESI_fSI_SI_fLi16ELNS_15FloatRoundStyleE2EEES1N_S1Q_JEEENS4_5SM1004TMEM4LOAD26SM100_TMEM_LOAD_32dp32b64xENS4_13SM90_TMA_LOADES1E_NS4_39AutoVectorizingCopyWithAssumedAlignmentILi128EEENS4_14SM90_TMA_STOREES1E_S25_S25_EEEvvEEEEvNT_6ParamsE) ;  /* 0xffffff7002ac7950 */ /* 0x000fea0003c3ffff */
        .weak           $__internal_2_$__cuda_sm10x_tcgen05_guardrail_trap_unallocated_columns_being_dealloced
        .type           $__internal_2_$__cuda_sm10x_tcgen05_guardrail_trap_unallocated_columns_being_dealloced,@function
        .size           $__internal_2_$__cuda_sm10x_tcgen05_guardrail_trap_unallocated_columns_being_dealloced,(.L_x_200 - $__internal_2_$__cuda_sm10x_tcgen05_guardrail_trap_unallocated_columns_being_dealloced)
$__internal_2_$__cuda_sm10x_tcgen05_guardrail_trap_unallocated_columns_being_dealloced:
[----:B------:R-:W-:Y:S05]  /*8d50*/  BPT.TRAP 0x1 ;  /* 0x000000040000795c */ /* 0x000fea0000300000 */
[----:B------:R-:W-:-:S04]  /*8d60*/  HFMA2 R3, -RZ, RZ, 0, 0 ;  /* 0x00000000ff037431 */ /* 0x000fc800000001ff */
[----:B------:R-:W-:Y:S05]  /*8d70*/  RET.REL.NODEC R2 `(_ZN7cutlass13device_kernelINS_4gemm6kernel13GemmUniversalIN4cute5tupleIJiiiiEEENS1_10collective13CollectiveMmaINS1_35MainloopSm100TmaUmmaWarpSpecializedILi20ELi2ELi4ENS5_IJNS4_1CILi2EEENSA_ILi1EEESC_EEEEENS5_IJNSA_ILi256EEENSA_ILi64EEESG_EEENS_12float_e4m3_tENS5_IJlSC_lEEESI_SJ_NS4_8TiledMMAINS4_8MMA_AtomIJNS4_10MMA_TraitsINS4_25SM100_MMA_F8F6F4_2x1SM_SSEJSI_SI_fSF_SG_NS4_17integral_constantINS4_4UMMA5MajorELSQ_0EEESR_NSO_INSP_7ScaleInELSS_0EEEST_EEEEEENS4_6LayoutINS5_IJSC_SC_SC_EEENS5_IJNSA_ILi0EEESY_SY_EEEEENS5_IJNS4_10UnderscoreES11_S11_EEEEENS4_18SM100_TMA_2SM_LOADENS4_14ComposedLayoutINS4_7SwizzleILi2ELi4ELi3EEENS4_18smem_ptr_flag_bitsILi8EEENSW_INS5_IJNSA_ILi8EEESG_EEENS5_IJSG_SC_EEEEEEEvNS4_8identityES14_S1E_vS1F_EENS_8epilogue10collective18CollectiveEpilogueINS1H_23Sm100TmaWarpSpecializedILi1ELi1ELi64ELb0ELb0EEEJNS5_IJNSA_ILi128EEESG_SG_EEENS5_IJNSW_IS1M_SC_EENSW_ISG_SC_EEEEESI_SJ_SI_SJ_NS1H_6fusion15FusionCallbacksIS1L_NS1R_23LinCombPerRowBiasEltActINS1H_6thread4ReLuESI_fSI_SI_fLi16ELNS_15FloatRoundStyleE2EEES1N_S1Q_JEEENS4_5SM1004TMEM4LOAD26SM100_TMEM_LOAD_32dp32b64xENS4_13SM90_TMA_LOADES1E_NS4_39AutoVectorizingCopyWithAssumedAlignmentILi128EEENS4_14SM90_TMA_STOREES1E_S25_S25_EEEvvEEEEvNT_6ParamsE) ;  /* 0xffffff7002a07950 */ /* 0x000fea0003c3ffff */
.L_x_199:
[----:B------:R-:W-:-:S00]  /*8d80*/  BRA `(.L_x_199) ;  /* 0xfffffffc00fc7947 */ /* 0x000fc0000383ffff */
[----:B------:R-:W-:-:S00]  /*8d90*/  NOP ;  /* 0x0000000000007918 */ /* 0x000fc00000000000 */
        /* <DEDUP_REMOVED lines=14> */
.L_x_200:


//--------------------- .nv.global.init           --------------------------
	.section	.nv.global.init,"aw",@progbits
.nv.global.init:
	.type		$str$27,@object
	.size		$str$27,($str$28 - $str$27)
$str$27:
        /*0000*/ 	.byte	0x28, 0x61, 0x64, 0x64, 0x72, 0x65, 0x73, 0x73, 0x20, 0x26, 0x20, 0x6d, 0x61, 0x73, 0x6b, 0x29
        /*0010*/ 	.byte	0x20, 0x3d, 0x3d, 0x20, 0x30, 0x00
	.type		$str$28,@object
	.size		$str$28,($str$26 - $str$28)
$str$28:
        /*0016*/ 	.byte	0x2f, 0x74, 0x6d, 0x70, 0x2f, 0x63, 0x75, 0x74, 0x6c, 0x61, 0x73, 0x73, 0x5f, 0x73, 0x77, 0x65
        /*0026*/ 	.byte	0x65, 0x70, 0x5f, 0x73, 0x72, 0x63, 0x2f, 0x69, 0x6e, 0x63, 0x6c, 0x75, 0x64, 0x65, 0x2f, 0x63
        /*0036*/ 	.byte	0x75, 0x74, 0x65, 0x2f, 0x70, 0x6f, 0x69, 0x6e, 0x74, 0x65, 0x72, 0x5f, 0x66, 0x6c, 0x61, 0x67
        /*0046*/ 	.byte	0x67, 0x65, 0x64, 0x2e, 0x68, 0x70, 0x70, 0x00
	.type		$str$26,@object
	.size		$str$26,($str$25 - $str$26)
$str$26:
        /*004e*/ 	.byte	0x2f, 0x74, 0x6d, 0x70, 0x2f, 0x63, 0x75, 0x74, 0x6c, 0x61, 0x73, 0x73, 0x5f, 0x73, 0x77, 0x65
        /*005e*/ 	.byte	0x65, 0x70, 0x5f, 0x73, 0x72, 0x63, 0x2f, 0x69, 0x6e, 0x63, 0x6c, 0x75, 0x64, 0x65, 0x2f, 0x63
        /*006e*/ 	.byte	0x75, 0x74, 0x65, 0x2f, 0x61, 0x74, 0x6f, 0x6d, 0x2f, 0x63, 0x6f, 0x70, 0x79, 0x5f, 0x74, 0x72
        /*007e*/ 	.byte	0x61, 0x69, 0x74, 0x73, 0x5f, 0x73, 0x6d, 0x31, 0x30, 0x30, 0x2e, 0x68, 0x70, 0x70, 0x00
	.type		$str$25,@object
	.size		$str$25,(__unnamed_1 - $str$25)
$str$25:
        /*008d*/ 	.byte	0x28, 0x28, 0x75, 0x69, 0x6e, 0x74, 0x33, 0x32, 0x5f, 0x74, 0x28, 0x74, 0x68, 0x72, 0x65, 0x61
        /*009d*/ 	.byte	0x64, 0x49, 0x64, 0x78, 0x2e, 0x78, 0x29, 0x20, 0x2f, 0x20, 0x33, 0x32, 0x29, 0x20, 0x25, 0x20
        /*00ad*/ 	.byte	0x34, 0x29, 0x20, 0x3d, 0x3d, 0x20, 0x28, 0x28, 0x28, 0x74, 0x6d, 0x65, 0x6d, 0x5f, 0x61, 0x64
        /*00bd*/ 	.byte	0x64, 0x72, 0x20, 0x3e, 0x3e, 0x20, 0x31, 0x36, 0x29, 0x20, 0x2f, 0x20, 0x33, 0x32, 0x29, 0x20
        /*00cd*/ 	.byte	0x25, 0x20, 0x34, 0x29, 0x00
	.type		__unnamed_1,@object
	.size		__unnamed_1,(__unnamed_2 - __unnamed_1)
__unnamed_1:
        /*00d2*/ 	.byte	0x61, 0x75, 0x74, 0x6f, 0x20, 0x63, 0x75, 0x74, 0x65, 0x3a, 0x3a, 0x61, 0x73, 0x5f, 0x70, 0x6f
        /* <DEDUP_REMOVED lines=24> */
        /*0262*/ 	.byte	0x43, 0x3c, 0x38, 0x31, 0x39, 0x32, 0x3e, 0x3e, 0x3e, 0x3e, 0x5d, 0x00
	.type		__unnamed_2,@object
	.size		__unnamed_2,(.L_2 - __unnamed_2)
__unnamed_2:
        /* <DEDUP_REMOVED lines=42> */
        /*050e*/ 	.byte	0x3e, 0x3e, 0x3e, 0x3e, 0x5d, 0x00
.L_2:


//--------------------- .nv.shared._ZN7cutlass13device_kernelINS_4gemm6kernel13GemmUniversalIN4cute5tupleIJiiiiEEENS1_10collective13CollectiveMmaINS1_35MainloopSm100TmaUmmaWarpSpecializedILi20ELi2ELi4ENS5_IJNS4_1CILi2EEENSA_ILi1EEESC_EEEEENS5_IJNSA_ILi256EEENSA_ILi64EEESG_EEENS_12float_e4m3_tENS5_IJlSC_lEEESI_SJ_NS4_8TiledMMAINS4_8MMA_AtomIJNS4_10MMA_TraitsINS4_25SM100_MMA_F8F6F4_2x1SM_SSEJSI_SI_fSF_SG_NS4_17integral_constantINS4_4UMMA5MajorELSQ_0EEESR_NSO_INSP_7ScaleInELSS_0EEEST_EEEEEENS4_6LayoutINS5_IJSC_SC_SC_EEENS5_IJNSA_ILi0EEESY_SY_EEEEENS5_IJNS4_10UnderscoreES11_S11_EEEEENS4_18SM100_TMA_2SM_LOADENS4_14ComposedLayoutINS4_7SwizzleILi2ELi4ELi3EEENS4_18smem_ptr_flag_bitsILi8EEENSW_INS5_IJNSA_ILi8EEESG_EEENS5_IJSG_SC_EEEEEEEvNS4_8identityES14_S1E_vS1F_EENS_8epilogue10collective18CollectiveEpilogueINS1H_23Sm100TmaWarpSpecializedILi1ELi1ELi64ELb0ELb0EEEJNS5_IJNSA_ILi128EEESG_SG_EEENS5_IJNSW_IS1M_SC_EENSW_ISG_SC_EEEEESI_SJ_SI_SJ_NS1H_6fusion15FusionCallbacksIS1L_NS1R_23LinCombPerRowBiasEltActINS1H_6thread4ReLuESI_fSI_SI_fLi16ELNS_15FloatRoundStyleE2EEES1N_S1Q_JEEENS4_5SM1004TMEM4LOAD26SM100_TMEM_LOAD_32dp32b64xENS4_13SM90_TMA_LOADES1E_NS4_39AutoVectorizingCopyWithAssumedAlignmentILi128EEENS4_14SM90_TMA_STOREES1E_S25_S25_EEEvvEEEEvNT_6ParamsE --------------------------
	.section	.nv.shared._ZN7cutlass13device_kernelINS_4gemm6kernel13GemmUniversalIN4cute5tupleIJiiiiEEENS1_10collective13CollectiveMmaINS1_35MainloopSm100TmaUmmaWarpSpecializedILi20ELi2ELi4ENS5_IJNS4_1CILi2EEENSA_ILi1EEESC_EEEEENS5_IJNSA_ILi256EEENSA_ILi64EEESG_EEENS_12float_e4m3_tENS5_IJlSC_lEEESI_SJ_NS4_8TiledMMAINS4_8MMA_AtomIJNS4_10MMA_TraitsINS4_25SM100_MMA_F8F6F4_2x1SM_SSEJSI_SI_fSF_SG_NS4_17integral_constantINS4_4UMMA5MajorELSQ_0EEESR_NSO_INSP_7ScaleInELSS_0EEEST_EEEEEENS4_6LayoutINS5_IJSC_SC_SC_EEENS5_IJNSA_ILi0EEESY_SY_EEEEENS5_IJNS4_10UnderscoreES11_S11_EEEEENS4_18SM100_TMA_2SM_LOADENS4_14ComposedLayoutINS4_7SwizzleILi2ELi4ELi3EEENS4_18smem_ptr_flag_bitsILi8EEENSW_INS5_IJNSA_ILi8EEESG_EEENS5_IJSG_SC_EEEEEEEvNS4_8identityES14_S1E_vS1F_EENS_8epilogue10collective18CollectiveEpilogueINS1H_23Sm100TmaWarpSpecializedILi1ELi1ELi64ELb0ELb0EEEJNS5_IJNSA_ILi128EEESG_SG_EEENS5_IJNSW_IS1M_SC_EENSW_ISG_SC_EEEEESI_SJ_SI_SJ_NS1H_6fusion15FusionCallbacksIS1L_NS1R_23LinCombPerRowBiasEltActINS1H_6thread4ReLuESI_fSI_SI_fLi16ELNS_15FloatRoundStyleE2EEES1N_S1Q_JEEENS4_5SM1004TMEM4LOAD26SM100_TMEM_LOAD_32dp32b64xENS4_13SM90_TMA_LOADES1E_NS4_39AutoVectorizingCopyWithAssumedAlignmentILi128EEENS4_14SM90_TMA_STOREES1E_S25_S25_EEEvvEEEEvNT_6ParamsE,"aw",@nobits
	.sectionflags	@""
	.align	16
	.zero		1024


//--------------------- .nv.shared.reserved.0     --------------------------
	.section	.nv.shared.reserved.0,"aw",@nobits
	.weak		__nv_reservedSMEM_offset_0_alias
	.size		__nv_reservedSMEM_offset_0_alias, 0, 64
	.other		__nv_reservedSMEM_offset_0_alias,@"STO_CUDA_RESERVED_SHARED STV_DEFAULT"
__nv_reservedSMEM_offset_0_alias:
	.zero		0
.nv.shared.reserved.0:
	.zero		64
	.weak		__nv_reservedSMEM_tcgen05_partition
	.type		__nv_reservedSMEM_tcgen05_partition,@object
	.size		__nv_reservedSMEM_tcgen05_partition,(.L_0 - __nv_reservedSMEM_tcgen05_partition)
__nv_reservedSMEM_tcgen05_partition:
	.zero		32
.L_0:


//--------------------- .nv.global                --------------------------
	.section	.nv.global,"aw",@nobits
.nv.global:
	.type		_ZN39_INTERNAL_5de49a1e_4_k_cu_98383672_31084cute1_E,@object
	.size		_ZN39_INTERNAL_5de49a1e_4_k_cu_98383672_31084cute1_E,(_ZN39_INTERNAL_5de49a1e_4_k_cu_98383672_31084cuda3std3__45__cpo6cbeginE - _ZN39_INTERNAL_5de49a1e_4_k_cu_98383672_31084cute1_E)
_ZN39_INTERNAL_5de49a1e_4_k_cu_98383672_31084cute1_E:
	.zero		1
	.type		_ZN39_INTERNAL_5de49a1e_4_k_cu_98383672_31084cuda3std3__45__cpo6cbeginE,@object
	.size		_ZN39_INTERNAL_5de49a1e_4_k_cu_98383672_31084cuda3std3__45__cpo6cbeginE,(_ZN39_INTERNAL_5de49a1e_4_k_cu_98383672_31084cuda3std3__48in_placeE - _ZN39_INTERNAL_5de49a1e_4_k_cu_98383672_31084cuda3std3__45__cpo6cbeginE)
_ZN39_INTERNAL_5de49a1e_4_k_cu_98383672_31084cuda3std3__45__cpo6cbeginE:
	.zero		1
	.type		_ZN39_INTERNAL_5de49a1e_4_k_cu_98383672_31084cuda3std3__48in_placeE,@object
	.size		_ZN39_INTERNAL_5de49a1e_4_k_cu_98383672_31084cuda3std3__48in_placeE,(_ZN39_INTERNAL_5de49a1e_4_k_cu_98383672_31084cuda3std6ranges3__45__cpo9iter_moveE - _ZN39_INTERNAL_5de49a1e_4_k_cu_98383672_31084cuda3std3__48in_placeE)
_ZN39_INTERNAL_5de49a1e_4_k_cu_98383672_31084cuda3std3__48in_placeE:
	.zero		1
	.type		_ZN39_INTERNAL_5de49a1e_4_k_cu_98383672_31084cuda3std6ranges3__45__cpo9iter_moveE,@object
	.size		_ZN39_INTERNAL_5de49a1e_4_k_cu_98383672_31084cuda3std6ranges3__45__cpo9iter_moveE,(_ZN39_INTERNAL_5de49a1e_4_k_cu_98383672_31084cuda3std3__45__cpo5beginE - _ZN39_INTERNAL_5de49a1e_4_k_cu_98383672_31084cuda3std6ranges3__45__cpo9iter_moveE)
_ZN39_INTERNAL_5de49a1e_4_k_cu_98383672_31084cuda3std6ranges3__45__cpo9iter_moveE:
	.zero		1
	.type		_ZN39_INTERNAL_5de49a1e_4_k_cu_98383672_31084cuda3std3__45__cpo5beginE,@object
	.size		_ZN39_INTERNAL_5de49a1e_4_k_cu_98383672_31084cuda3std3__45__cpo5beginE,(_ZN39_INTERNAL_5de49a1e_4_k_cu_98383672_31084cuda3std3__441_GLOBAL__N__5de49a1e_4_k_cu_98383672_31086ignoreE - _ZN39_INTERNAL_5de49a1e_4_k_cu_98383672_31084cuda3std3__45__cpo5beginE)
_ZN39_INTERNAL_5de49a1e_4_k_cu_98383672_31084cuda3std3__45__cpo5beginE:
	.zero		1
	.type		_ZN39_INTERNAL_5de49a1e_4_k_cu_98383672_31084cuda3std3__441_GLOBAL__N__5de49a1e_4_k_cu_98383672_31086ignoreE,@object
	.size		_ZN39_INTERNAL_5de49a1e_4_k_cu_98383672_31084cuda3std3__441_GLOBAL__N__5de49a1e_4_k_cu_98383672_31086ignoreE,(_ZN39_INTERNAL_5de49a1e_4_k_cu_98383672_31084cute7productE - _ZN39_INTERNAL_5de49a1e_4_k_cu_98383672_31084cuda3std3__441_GLOBAL__N__5de49a1e_4_k_cu_98383672_31086ignoreE)
_ZN39_INTERNAL_5de49a1e_4_k_cu_98383672_31084cuda3std3__441_GLOBAL__N__5de49a1e_4_k_cu_98383672_31086ignoreE:
	.zero		1
	.type		_ZN39_INTERNAL_5de49a1e_4_k_cu_98383672_31084cute7productE,@object
	.size		_ZN39_INTERNAL_5de49a1e_4_k_cu_98383672_31084cute7productE,(_ZN39_INTERNAL_5de49a1e_4_k_cu_98383672_31084cuda3std3__45__cpo3endE - _ZN39_INTERNAL_5de49a1e_4_k_cu_98383672_31084cute7productE)
_ZN39_INTERNAL_5de49a1e_4_k_cu_98383672_31084cute7productE:
	.zero		1
	.type		_ZN39_INTERNAL_5de49a1e_4_k_cu_98383672_31084cuda3std3__45__cpo3endE,@object
	.size		_ZN39_INTERNAL_5de49a1e_4_k_cu_98383672_31084cuda3std3__45__cpo3endE,(_ZN39_INTERNAL_5de49a1e_4_k_cu_98383672_31084cuda3std3__419piecewise_constructE - _ZN39_INTERNAL_5de49a1e_4_k_cu_98383672_31084cuda3std3__45__cpo3endE)
_ZN39_INTERNAL_5de49a1e_4_k_cu_98383672_31084cuda3std3__45__cpo3endE:
	.zero		1
	.type		_ZN39_INTERNAL_5de49a1e_4_k_cu_98383672_31084cuda3std3__419piecewise_constructE,@object
	.size		_ZN39_INTERNAL_5de49a1e_4_k_cu_98383672_31084cuda3std3__419piecewise_constructE,(_ZN39_INTERNAL_5de49a1e_4_k_cu_98383672_31084cuda3std3__45__cpo4cendE - _ZN39_INTERNAL_5de49a1e_4_k_cu_98383672_31084cuda3std3__419piecewise_constructE)
_ZN39_INTERNAL_5de49a1e_4_k_cu_98383672_31084cuda3std3__419piecewise_constructE:
	.zero		1
	.type		_ZN39_INTERNAL_5de49a1e_4_k_cu_98383672_31084cuda3std3__45__cpo4cendE,@object
	.size		_ZN39_INTERNAL_5de49a1e_4_k_cu_98383672_31084cuda3std3__45__cpo4cendE,(_ZN39_INTERNAL_5de49a1e_4_k_cu_98383672_31084cuda3std6ranges3__45__cpo4swapE - _ZN39_INTERNAL_5de49a1e_4_k_cu_98383672_31084cuda3std3__45__cpo4cendE)
_ZN39_INTERNAL_5de49a1e_4_k_cu_98383672_31084cuda3std3__45__cpo4cendE:
	.zero		1
	.type		_ZN39_INTERNAL_5de49a1e_4_k_cu_98383672_31084cuda3std6ranges3__45__cpo4swapE,@object
	.size		_ZN39_INTERNAL_5de49a1e_4_k_cu_98383672_31084cuda3std6ranges3__45__cpo4swapE,(.L_10 - _ZN39_INTERNAL_5de49a1e_4_k_cu_98383672_31084cuda3std6ranges3__45__cpo4swapE)
_ZN39_INTERNAL_5de49a1e_4_k_cu_98383672_31084cuda3std6ranges3__45__cpo4swapE:
	.zero		1
.L_10:


//--------------------- .nv.constant0._ZN7cutlass13device_kernelINS_4gemm6kernel13GemmUniversalIN4cute5tupleIJiiiiEEENS1_10collective13CollectiveMmaINS1_35MainloopSm100TmaUmmaWarpSpecializedILi20ELi2ELi4ENS5_IJNS4_1CILi2EEENSA_ILi1EEESC_EEEEENS5_IJNSA_ILi256EEENSA_ILi64EEESG_EEENS_12float_e4m3_tENS5_IJlSC_lEEESI_SJ_NS4_8TiledMMAINS4_8MMA_AtomIJNS4_10MMA_TraitsINS4_25SM100_MMA_F8F6F4_2x1SM_SSEJSI_SI_fSF_SG_NS4_17integral_constantINS4_4UMMA5MajorELSQ_0EEESR_NSO_INSP_7ScaleInELSS_0EEEST_EEEEEENS4_6LayoutINS5_IJSC_SC_SC_EEENS5_IJNSA_ILi0EEESY_SY_EEEEENS5_IJNS4_10UnderscoreES11_S11_EEEEENS4_18SM100_TMA_2SM_LOADENS4_14ComposedLayoutINS4_7SwizzleILi2ELi4ELi3EEENS4_18smem_ptr_flag_bitsILi8EEENSW_INS5_IJNSA_ILi8EEESG_EEENS5_IJSG_SC_EEEEEEEvNS4_8identityES14_S1E_vS1F_EENS_8epilogue10collective18CollectiveEpilogueINS1H_23Sm100TmaWarpSpecializedILi1ELi1ELi64ELb0ELb0EEEJNS5_IJNSA_ILi128EEESG_SG_EEENS5_IJNSW_IS1M_SC_EENSW_ISG_SC_EEEEESI_SJ_SI_SJ_NS1H_6fusion15FusionCallbacksIS1L_NS1R_23LinCombPerRowBiasEltActINS1H_6thread4ReLuESI_fSI_SI_fLi16ELNS_15FloatRoundStyleE2EEES1N_S1Q_JEEENS4_5SM1004TMEM4LOAD26SM100_TMEM_LOAD_32dp32b64xENS4_13SM90_TMA_LOADES1E_NS4_39AutoVectorizingCopyWithAssumedAlignmentILi128EEENS4_14SM90_TMA_STOREES1E_S25_S25_EEEvvEEEEvNT_6ParamsE --------------------------
	.section	.nv.constant0._ZN7cutlass13device_kernelINS_4gemm6kernel13GemmUniversalIN4cute5tupleIJiiiiEEENS1_10collective13CollectiveMmaINS1_35MainloopSm100TmaUmmaWarpSpecializedILi20ELi2ELi4ENS5_IJNS4_1CILi2EEENSA_ILi1EEESC_EEEEENS5_IJNSA_ILi256EEENSA_ILi64EEESG_EEENS_12float_e4m3_tENS5_IJlSC_lEEESI_SJ_NS4_8TiledMMAINS4_8MMA_AtomIJNS4_10MMA_TraitsINS4_25SM100_MMA_F8F6F4_2x1SM_SSEJSI_SI_fSF_SG_NS4_17integral_constantINS4_4UMMA5MajorELSQ_0EEESR_NSO_INSP_7ScaleInELSS_0EEEST_EEEEEENS4_6LayoutINS5_IJSC_SC_SC_EEENS5_IJNSA_ILi0EEESY_SY_EEEEENS5_IJNS4_10UnderscoreES11_S11_EEEEENS4_18SM100_TMA_2SM_LOADENS4_14ComposedLayoutINS4_7SwizzleILi2ELi4ELi3EEENS4_18smem_ptr_flag_bitsILi8EEENSW_INS5_IJNSA_ILi8EEESG_EEENS5_IJSG_SC_EEEEEEEvNS4_8identityES14_S1E_vS1F_EENS_8epilogue10collective18CollectiveEpilogueINS1H_23Sm100TmaWarpSpecializedILi1ELi1ELi64ELb0ELb0EEEJNS5_IJNSA_ILi128EEESG_SG_EEENS5_IJNSW_IS1M_SC_EENSW_ISG_SC_EEEEESI_SJ_SI_SJ_NS1H_6fusion15FusionCallbacksIS1L_NS1R_23LinCombPerRowBiasEltActINS1H_6thread4ReLuESI_fSI_SI_fLi16ELNS_15FloatRoundStyleE2EEES1N_S1Q_JEEENS4_5SM1004TMEM4LOAD26SM100_TMEM_LOAD_32dp32b64xENS4_13SM90_TMA_LOADES1E_NS4_39AutoVectorizingCopyWithAssumedAlignmentILi128EEENS4_14SM90_TMA_STOREES1E_S25_S25_EEEvvEEEEvNT_6ParamsE,"a",@progbits
	.sectionflags	@""
	.align	4
.nv.constant0._ZN7cutlass13device_kernelINS_4gemm6kernel13GemmUniversalIN4cute5tupleIJiiiiEEENS1_10collective13CollectiveMmaINS1_35MainloopSm100TmaUmmaWarpSpecializedILi20ELi2ELi4ENS5_IJNS4_1CILi2EEENSA_ILi1EEESC_EEEEENS5_IJNSA_ILi256EEENSA_ILi64EEESG_EEENS_12float_e4m3_tENS5_IJlSC_lEEESI_SJ_NS4_8TiledMMAINS4_8MMA_AtomIJNS4_10MMA_TraitsINS4_25SM100_MMA_F8F6F4_2x1SM_SSEJSI_SI_fSF_SG_NS4_17integral_constantINS4_4UMMA5MajorELSQ_0EEESR_NSO_INSP_7ScaleInELSS_0EEEST_EEEEEENS4_6LayoutINS5_IJSC_SC_SC_EEENS5_IJNSA_ILi0EEESY_SY_EEEEENS5_IJNS4_10UnderscoreES11_S11_EEEEENS4_18SM100_TMA_2SM_LOADENS4_14ComposedLayoutINS4_7SwizzleILi2ELi4ELi3EEENS4_18smem_ptr_flag_bitsILi8EEENSW_INS5_IJNSA_ILi8EEESG_EEENS5_IJSG_SC_EEEEEEEvNS4_8identityES14_S1E_vS1F_EENS_8epilogue10collective18CollectiveEpilogueINS1H_23Sm100TmaWarpSpecializedILi1ELi1ELi64ELb0ELb0EEEJNS5_IJNSA_ILi128EEESG_SG_EEENS5_IJNSW_IS1M_SC_EENSW_ISG_SC_EEEEESI_SJ_SI_SJ_NS1H_6fusion15FusionCallbacksIS1L_NS1R_23LinCombPerRowBiasEltActINS1H_6thread4ReLuESI_fSI_SI_fLi16ELNS_15FloatRoundStyleE2EEES1N_S1Q_JEEENS4_5SM1004TMEM4LOAD26SM100_TMEM_LOAD_32dp32b64xENS4_13SM90_TMA_LOADES1E_NS4_39AutoVectorizingCopyWithAssumedAlignmentILi128EEENS4_14SM90_TMA_STOREES1E_S25_S25_EEEvvEEEEvNT_6ParamsE:
	.zero		2944


//--------------------- SYMBOLS --------------------------

	.type		.nv.reservedSmem.offset0,@object
	.size		.nv.reservedSmem.offset0,0x4
	.type		.nv.reservedSmem.cap,@object
	.size		.nv.reservedSmem.cap,0x4
	.type		__assertfail,@function
